//
// Generated by NVIDIA NVVM Compiler
//
// Compiler Build ID: CL-36424714
// Cuda compilation tools, release 13.0, V13.0.88
// Based on NVVM 20.0.0
//

.version 9.0
.target sm_100
.address_size 64

	// .globl	_Z20pipeline_kernel_syncIjEvPT_Pmm
.shared .align 1 .b8 s[32768];

.visible .entry _Z20pipeline_kernel_syncIjEvPT_Pmm(
	.param .u64 .ptr .align 1 _Z20pipeline_kernel_syncIjEvPT_Pmm_param_0,
	.param .u64 .ptr .align 1 _Z20pipeline_kernel_syncIjEvPT_Pmm_param_1,
	.param .u64 _Z20pipeline_kernel_syncIjEvPT_Pmm_param_2
)
{
	.reg .pred 	%p<10>;
	.reg .b32 	%r<62>;
	.reg .b64 	%rd<58>;

	ld.param.u64 	%rd23, [_Z20pipeline_kernel_syncIjEvPT_Pmm_param_0];
	ld.param.u64 	%rd20, [_Z20pipeline_kernel_syncIjEvPT_Pmm_param_1];
	ld.param.u64 	%rd21, [_Z20pipeline_kernel_syncIjEvPT_Pmm_param_2];
	cvta.to.global.u64 	%rd1, %rd23;
	// begin inline asm
	mov.u64 	%rd22, %clock64;
	// end inline asm
	setp.eq.s64 	%p1, %rd21, 0;
	@%p1 bra 	$L__BB0_12;
	mov.u32 	%r6, %ntid.x;
	cvt.u64.u32 	%rd3, %r6;
	mov.u32 	%r7, %tid.x;
	cvt.u64.u32 	%rd4, %r7;
	and.b64  	%rd5, %rd21, 7;
	setp.lt.u64 	%p2, %rd21, 8;
	mov.b64 	%rd56, 0;
	@%p2 bra 	$L__BB0_4;
	cvt.u32.u64 	%r8, %rd3;
	cvt.u32.u64 	%r9, %rd4;
	and.b64  	%rd56, %rd21, -8;
	shl.b32 	%r10, %r9, 2;
	mov.u32 	%r11, s;
	add.s32 	%r61, %r11, %r10;
	shl.b32 	%r2, %r8, 5;
	shl.b64 	%rd25, %rd4, 2;
	add.s64 	%rd53, %rd1, %rd25;
	shl.b64 	%rd8, %rd3, 5;
	shl.b64 	%rd9, %rd3, 2;
	shl.b32 	%r3, %r8, 2;
	mov.u64 	%rd54, %rd56;
$L__BB0_3:
	.pragma "nounroll";
	ld.global.u32 	%r12, [%rd53];
	st.shared.u32 	[%r61], %r12;
	add.s64 	%rd26, %rd53, %rd9;
	ld.global.u32 	%r13, [%rd26];
	add.s32 	%r14, %r61, %r3;
	st.shared.u32 	[%r14], %r13;
	add.s64 	%rd27, %rd26, %rd9;
	ld.global.u32 	%r15, [%rd27];
	add.s32 	%r16, %r14, %r3;
	st.shared.u32 	[%r16], %r15;
	add.s64 	%rd28, %rd27, %rd9;
	ld.global.u32 	%r17, [%rd28];
	add.s32 	%r18, %r16, %r3;
	st.shared.u32 	[%r18], %r17;
	add.s64 	%rd29, %rd28, %rd9;
	ld.global.u32 	%r19, [%rd29];
	add.s32 	%r20, %r18, %r3;
	st.shared.u32 	[%r20], %r19;
	add.s64 	%rd30, %rd29, %rd9;
	ld.global.u32 	%r21, [%rd30];
	add.s32 	%r22, %r20, %r3;
	st.shared.u32 	[%r22], %r21;
	add.s64 	%rd31, %rd30, %rd9;
	ld.global.u32 	%r23, [%rd31];
	add.s32 	%r24, %r22, %r3;
	st.shared.u32 	[%r24], %r23;
	add.s64 	%rd32, %rd31, %rd9;
	ld.global.u32 	%r25, [%rd32];
	add.s32 	%r26, %r24, %r3;
	st.shared.u32 	[%r26], %r25;
	add.s64 	%rd54, %rd54, -8;
	add.s32 	%r61, %r61, %r2;
	add.s64 	%rd53, %rd53, %rd8;
	setp.ne.s64 	%p3, %rd54, 0;
	@%p3 bra 	$L__BB0_3;
$L__BB0_4:
	setp.eq.s64 	%p4, %rd5, 0;
	@%p4 bra 	$L__BB0_12;
	and.b64  	%rd15, %rd21, 3;
	setp.lt.u64 	%p5, %rd5, 4;
	@%p5 bra 	$L__BB0_7;
	cvt.u32.u64 	%r27, %rd3;
	cvt.u32.u64 	%r28, %rd4;
	mad.lo.s64 	%rd33, %rd56, %rd3, %rd4;
	shl.b64 	%rd34, %rd33, 2;
	add.s64 	%rd35, %rd1, %rd34;
	ld.global.u32 	%r29, [%rd35];
	cvt.u32.u64 	%r30, %rd56;
	mad.lo.s32 	%r31, %r27, %r30, %r28;
	shl.b32 	%r32, %r31, 2;
	mov.u32 	%r33, s;
	add.s32 	%r34, %r33, %r32;
	st.shared.u32 	[%r34], %r29;
	shl.b64 	%rd36, %rd3, 2;
	add.s64 	%rd37, %rd35, %rd36;
	ld.global.u32 	%r35, [%rd37];
	shl.b32 	%r36, %r27, 2;
	add.s32 	%r37, %r34, %r36;
	st.shared.u32 	[%r37], %r35;
	add.s64 	%rd38, %rd37, %rd36;
	ld.global.u32 	%r38, [%rd38];
	add.s32 	%r39, %r37, %r36;
	st.shared.u32 	[%r39], %r38;
	add.s64 	%rd39, %rd38, %rd36;
	ld.global.u32 	%r40, [%rd39];
	add.s32 	%r41, %r39, %r36;
	st.shared.u32 	[%r41], %r40;
	add.s64 	%rd56, %rd56, 4;
$L__BB0_7:
	setp.eq.s64 	%p6, %rd15, 0;
	@%p6 bra 	$L__BB0_12;
	setp.eq.s64 	%p7, %rd15, 1;
	@%p7 bra 	$L__BB0_10;
	cvt.u32.u64 	%r42, %rd3;
	cvt.u32.u64 	%r43, %rd4;
	mad.lo.s64 	%rd40, %rd56, %rd3, %rd4;
	shl.b64 	%rd41, %rd40, 2;
	add.s64 	%rd42, %rd1, %rd41;
	ld.global.u32 	%r44, [%rd42];
	cvt.u32.u64 	%r45, %rd56;
	mad.lo.s32 	%r46, %r42, %r45, %r43;
	shl.b32 	%r47, %r46, 2;
	mov.u32 	%r48, s;
	add.s32 	%r49, %r48, %r47;
	st.shared.u32 	[%r49], %r44;
	shl.b64 	%rd43, %rd3, 2;
	add.s64 	%rd44, %rd42, %rd43;
	ld.global.u32 	%r50, [%rd44];
	shl.b32 	%r51, %r42, 2;
	add.s32 	%r52, %r49, %r51;
	st.shared.u32 	[%r52], %r50;
	add.s64 	%rd56, %rd56, 2;
$L__BB0_10:
	and.b64  	%rd45, %rd21, 1;
	setp.eq.b64 	%p8, %rd45, 1;
	not.pred 	%p9, %p8;
	@%p9 bra 	$L__BB0_12;
	cvt.u32.u64 	%r53, %rd3;
	cvt.u32.u64 	%r54, %rd4;
	mad.lo.s64 	%rd46, %rd56, %rd3, %rd4;
	shl.b64 	%rd47, %rd46, 2;
	add.s64 	%rd48, %rd1, %rd47;
	ld.global.u32 	%r55, [%rd48];
	cvt.u32.u64 	%r56, %rd56;
	mad.lo.s32 	%r57, %r53, %r56, %r54;
	shl.b32 	%r58, %r57, 2;
	mov.u32 	%r59, s;
	add.s32 	%r60, %r59, %r58;
	st.shared.u32 	[%r60], %r55;
$L__BB0_12:
	cvta.to.global.u64 	%rd50, %rd20;
	// begin inline asm
	mov.u64 	%rd49, %clock64;
	// end inline asm
	sub.s64 	%rd51, %rd49, %rd22;
	atom.global.add.u64 	%rd52, [%rd50], %rd51;
	ret;

}
	// .globl	_Z21pipeline_kernel_asyncIjEvPT_Pmm
.visible .entry _Z21pipeline_kernel_asyncIjEvPT_Pmm(
	.param .u64 .ptr .align 1 _Z21pipeline_kernel_asyncIjEvPT_Pmm_param_0,
	.param .u64 .ptr .align 1 _Z21pipeline_kernel_asyncIjEvPT_Pmm_param_1,
	.param .u64 _Z21pipeline_kernel_asyncIjEvPT_Pmm_param_2
)
{
	.reg .pred 	%p<6>;
	.reg .b32 	%r<44>;
	.reg .b64 	%rd<44>;

	ld.param.u64 	%rd19, [_Z21pipeline_kernel_asyncIjEvPT_Pmm_param_0];
	ld.param.u64 	%rd21, [_Z21pipeline_kernel_asyncIjEvPT_Pmm_param_2];
	// begin inline asm
	mov.u64 	%rd22, %clock64;
	// end inline asm
	setp.eq.s64 	%p1, %rd21, 0;
	@%p1 bra 	$L__BB1_7;
	mov.u32 	%r18, %ntid.x;
	mov.u32 	%r19, %tid.x;
	cvt.u64.u32 	%rd2, %r18;
	cvt.u64.u32 	%rd3, %r19;
	and.b64  	%rd42, %rd21, 3;
	setp.lt.u64 	%p2, %rd21, 4;
	mov.b64 	%rd41, 0;
	@%p2 bra 	$L__BB1_4;
	cvt.u32.u64 	%r20, %rd2;
	cvt.u32.u64 	%r21, %rd3;
	and.b64  	%rd41, %rd21, -4;
	shl.b64 	%rd24, %rd3, 2;
	add.s64 	%rd39, %rd19, %rd24;
	shl.b64 	%rd7, %rd2, 4;
	shl.b32 	%r22, %r21, 2;
	mov.u32 	%r23, s;
	add.s32 	%r39, %r22, %r23;
	shl.b32 	%r24, %r20, 2;
	add.s32 	%r42, %r39, %r24;
	shl.b32 	%r3, %r20, 4;
	shl.b32 	%r25, %r20, 3;
	add.s32 	%r26, %r25, %r23;
	add.s32 	%r41, %r26, %r22;
	mad.lo.s32 	%r27, %r20, 12, %r23;
	add.s32 	%r40, %r27, %r22;
	mov.u64 	%rd40, %rd41;
$L__BB1_3:
	// begin inline asm
	cp.async.ca.shared.global [%r39], [%rd39], 4, 4;
	// end inline asm
	shl.b64 	%rd29, %rd2, 2;
	add.s64 	%rd26, %rd39, %rd29;
	// begin inline asm
	cp.async.ca.shared.global [%r42], [%rd26], 4, 4;
	// end inline asm
	shl.b64 	%rd30, %rd2, 3;
	add.s64 	%rd27, %rd39, %rd30;
	// begin inline asm
	cp.async.ca.shared.global [%r41], [%rd27], 4, 4;
	// end inline asm
	mad.lo.s64 	%rd28, %rd2, 12, %rd39;
	// begin inline asm
	cp.async.ca.shared.global [%r40], [%rd28], 4, 4;
	// end inline asm
	add.s64 	%rd40, %rd40, -4;
	add.s64 	%rd39, %rd39, %rd7;
	add.s32 	%r42, %r42, %r3;
	add.s32 	%r41, %r41, %r3;
	add.s32 	%r40, %r40, %r3;
	add.s32 	%r39, %r39, %r3;
	setp.ne.s64 	%p3, %rd40, 0;
	@%p3 bra 	$L__BB1_3;
$L__BB1_4:
	setp.eq.s64 	%p4, %rd42, 0;
	@%p4 bra 	$L__BB1_7;
	cvt.u32.u64 	%r32, %rd2;
	cvt.u32.u64 	%r33, %rd3;
	mad.lo.s64 	%rd31, %rd41, %rd2, %rd3;
	shl.b64 	%rd32, %rd31, 2;
	add.s64 	%rd43, %rd19, %rd32;
	shl.b64 	%rd14, %rd2, 2;
	cvt.u32.u64 	%r34, %rd41;
	mad.lo.s32 	%r35, %r32, %r34, %r33;
	shl.b32 	%r36, %r35, 2;
	mov.u32 	%r37, s;
	add.s32 	%r43, %r36, %r37;
	shl.b32 	%r15, %r32, 2;
$L__BB1_6:
	.pragma "nounroll";
	// begin inline asm
	cp.async.ca.shared.global [%r43], [%rd43], 4, 4;
	// end inline asm
	add.s64 	%rd43, %rd43, %rd14;
	add.s32 	%r43, %r43, %r15;
	add.s64 	%rd42, %rd42, -1;
	setp.ne.s64 	%p5, %rd42, 0;
	@%p5 bra 	$L__BB1_6;
$L__BB1_7:
	ld.param.u64 	%rd38, [_Z21pipeline_kernel_asyncIjEvPT_Pmm_param_1];
	cvta.to.global.u64 	%rd35, %rd38;
	// begin inline asm
	cp.async.commit_group;
	// end inline asm
	// begin inline asm
	cp.async.wait_group 0;
	// end inline asm
	// begin inline asm
	mov.u64 	%rd34, %clock64;
	// end inline asm
	sub.s64 	%rd36, %rd34, %rd22;
	atom.global.add.u64 	%rd37, [%rd35], %rd36;
	ret;

}
	// .globl	_Z20pipeline_kernel_syncImEvPT_Pmm
.visible .entry _Z20pipeline_kernel_syncImEvPT_Pmm(
	.param .u64 .ptr .align 1 _Z20pipeline_kernel_syncImEvPT_Pmm_param_0,
	.param .u64 .ptr .align 1 _Z20pipeline_kernel_syncImEvPT_Pmm_param_1,
	.param .u64 _Z20pipeline_kernel_syncImEvPT_Pmm_param_2
)
{
	.reg .pred 	%p<10>;
	.reg .b32 	%r<47>;
	.reg .b64 	%rd<73>;

	ld.param.u64 	%rd22, [_Z20pipeline_kernel_syncImEvPT_Pmm_param_0];
	ld.param.u64 	%rd19, [_Z20pipeline_kernel_syncImEvPT_Pmm_param_1];
	ld.param.u64 	%rd20, [_Z20pipeline_kernel_syncImEvPT_Pmm_param_2];
	cvta.to.global.u64 	%rd1, %rd22;
	// begin inline asm
	mov.u64 	%rd21, %clock64;
	// end inline asm
	setp.eq.s64 	%p1, %rd20, 0;
	@%p1 bra 	$L__BB2_12;
	mov.u32 	%r6, %ntid.x;
	cvt.u64.u32 	%rd3, %r6;
	mov.u32 	%r7, %tid.x;
	cvt.u64.u32 	%rd4, %r7;
	and.b64  	%rd5, %rd20, 7;
	setp.lt.u64 	%p2, %rd20, 8;
	mov.b64 	%rd71, 0;
	@%p2 bra 	$L__BB2_4;
	cvt.u32.u64 	%r8, %rd3;
	cvt.u32.u64 	%r9, %rd4;
	and.b64  	%rd71, %rd20, -8;
	shl.b32 	%r10, %r9, 3;
	mov.u32 	%r11, s;
	add.s32 	%r46, %r11, %r10;
	shl.b32 	%r2, %r8, 6;
	shl.b64 	%rd24, %rd4, 3;
	add.s64 	%rd68, %rd1, %rd24;
	shl.b64 	%rd8, %rd3, 6;
	shl.b32 	%r3, %r8, 3;
	mov.u64 	%rd69, %rd71;
$L__BB2_3:
	.pragma "nounroll";
	ld.global.u64 	%rd25, [%rd68];
	st.shared.u64 	[%r46], %rd25;
	shl.b64 	%rd26, %rd3, 3;
	add.s64 	%rd27, %rd68, %rd26;
	ld.global.u64 	%rd28, [%rd27];
	add.s32 	%r12, %r46, %r3;
	st.shared.u64 	[%r12], %rd28;
	add.s64 	%rd29, %rd27, %rd26;
	ld.global.u64 	%rd30, [%rd29];
	add.s32 	%r13, %r12, %r3;
	st.shared.u64 	[%r13], %rd30;
	add.s64 	%rd31, %rd29, %rd26;
	ld.global.u64 	%rd32, [%rd31];
	add.s32 	%r14, %r13, %r3;
	st.shared.u64 	[%r14], %rd32;
	add.s64 	%rd33, %rd31, %rd26;
	ld.global.u64 	%rd34, [%rd33];
	add.s32 	%r15, %r14, %r3;
	st.shared.u64 	[%r15], %rd34;
	add.s64 	%rd35, %rd33, %rd26;
	ld.global.u64 	%rd36, [%rd35];
	add.s32 	%r16, %r15, %r3;
	st.shared.u64 	[%r16], %rd36;
	add.s64 	%rd37, %rd35, %rd26;
	ld.global.u64 	%rd38, [%rd37];
	add.s32 	%r17, %r16, %r3;
	st.shared.u64 	[%r17], %rd38;
	add.s64 	%rd39, %rd37, %rd26;
	ld.global.u64 	%rd40, [%rd39];
	add.s32 	%r18, %r17, %r3;
	st.shared.u64 	[%r18], %rd40;
	add.s64 	%rd69, %rd69, -8;
	add.s32 	%r46, %r46, %r2;
	add.s64 	%rd68, %rd68, %rd8;
	setp.ne.s64 	%p3, %rd69, 0;
	@%p3 bra 	$L__BB2_3;
$L__BB2_4:
	setp.eq.s64 	%p4, %rd5, 0;
	@%p4 bra 	$L__BB2_12;
	and.b64  	%rd14, %rd20, 3;
	setp.lt.u64 	%p5, %rd5, 4;
	@%p5 bra 	$L__BB2_7;
	cvt.u32.u64 	%r19, %rd3;
	cvt.u32.u64 	%r20, %rd4;
	mad.lo.s64 	%rd41, %rd71, %rd3, %rd4;
	shl.b64 	%rd42, %rd41, 3;
	add.s64 	%rd43, %rd1, %rd42;
	ld.global.u64 	%rd44, [%rd43];
	cvt.u32.u64 	%r21, %rd71;
	mad.lo.s32 	%r22, %r19, %r21, %r20;
	shl.b32 	%r23, %r22, 3;
	mov.u32 	%r24, s;
	add.s32 	%r25, %r24, %r23;
	st.shared.u64 	[%r25], %rd44;
	shl.b64 	%rd45, %rd3, 3;
	add.s64 	%rd46, %rd43, %rd45;
	ld.global.u64 	%rd47, [%rd46];
	shl.b32 	%r26, %r19, 3;
	add.s32 	%r27, %r25, %r26;
	st.shared.u64 	[%r27], %rd47;
	add.s64 	%rd48, %rd46, %rd45;
	ld.global.u64 	%rd49, [%rd48];
	add.s32 	%r28, %r27, %r26;
	st.shared.u64 	[%r28], %rd49;
	add.s64 	%rd50, %rd48, %rd45;
	ld.global.u64 	%rd51, [%rd50];
	add.s32 	%r29, %r28, %r26;
	st.shared.u64 	[%r29], %rd51;
	add.s64 	%rd71, %rd71, 4;
$L__BB2_7:
	setp.eq.s64 	%p6, %rd14, 0;
	@%p6 bra 	$L__BB2_12;
	setp.eq.s64 	%p7, %rd14, 1;
	@%p7 bra 	$L__BB2_10;
	cvt.u32.u64 	%r30, %rd3;
	cvt.u32.u64 	%r31, %rd4;
	mad.lo.s64 	%rd52, %rd71, %rd3, %rd4;
	shl.b64 	%rd53, %rd52, 3;
	add.s64 	%rd54, %rd1, %rd53;
	ld.global.u64 	%rd55, [%rd54];
	cvt.u32.u64 	%r32, %rd71;
	mad.lo.s32 	%r33, %r30, %r32, %r31;
	shl.b32 	%r34, %r33, 3;
	mov.u32 	%r35, s;
	add.s32 	%r36, %r35, %r34;
	st.shared.u64 	[%r36], %rd55;
	shl.b64 	%rd56, %rd3, 3;
	add.s64 	%rd57, %rd54, %rd56;
	ld.global.u64 	%rd58, [%rd57];
	shl.b32 	%r37, %r30, 3;
	add.s32 	%r38, %r36, %r37;
	st.shared.u64 	[%r38], %rd58;
	add.s64 	%rd71, %rd71, 2;
$L__BB2_10:
	and.b64  	%rd59, %rd20, 1;
	setp.eq.b64 	%p8, %rd59, 1;
	not.pred 	%p9, %p8;
	@%p9 bra 	$L__BB2_12;
	cvt.u32.u64 	%r39, %rd3;
	cvt.u32.u64 	%r40, %rd4;
	mad.lo.s64 	%rd60, %rd71, %rd3, %rd4;
	shl.b64 	%rd61, %rd60, 3;
	add.s64 	%rd62, %rd1, %rd61;
	ld.global.u64 	%rd63, [%rd62];
	cvt.u32.u64 	%r41, %rd71;
	mad.lo.s32 	%r42, %r39, %r41, %r40;
	shl.b32 	%r43, %r42, 3;
	mov.u32 	%r44, s;
	add.s32 	%r45, %r44, %r43;
	st.shared.u64 	[%r45], %rd63;
$L__BB2_12:
	cvta.to.global.u64 	%rd65, %rd19;
	// begin inline asm
	mov.u64 	%rd64, %clock64;
	// end inline asm
	sub.s64 	%rd66, %rd64, %rd21;
	atom.global.add.u64 	%rd67, [%rd65], %rd66;
	ret;

}
	// .globl	_Z21pipeline_kernel_asyncImEvPT_Pmm
.visible .entry _Z21pipeline_kernel_asyncImEvPT_Pmm(
	.param .u64 .ptr .align 1 _Z21pipeline_kernel_asyncImEvPT_Pmm_param_0,
	.param .u64 .ptr .align 1 _Z21pipeline_kernel_asyncImEvPT_Pmm_param_1,
	.param .u64 _Z21pipeline_kernel_asyncImEvPT_Pmm_param_2
)
{
	.reg .pred 	%p<6>;
	.reg .b32 	%r<44>;
	.reg .b64 	%rd<44>;

	ld.param.u64 	%rd19, [_Z21pipeline_kernel_asyncImEvPT_Pmm_param_0];
	ld.param.u64 	%rd21, [_Z21pipeline_kernel_asyncImEvPT_Pmm_param_2];
	// begin inline asm
	mov.u64 	%rd22, %clock64;
	// end inline asm
	setp.eq.s64 	%p1, %rd21, 0;
	@%p1 bra 	$L__BB3_7;
	mov.u32 	%r18, %ntid.x;
	mov.u32 	%r19, %tid.x;
	cvt.u64.u32 	%rd2, %r18;
	cvt.u64.u32 	%rd3, %r19;
	and.b64  	%rd42, %rd21, 3;
	setp.lt.u64 	%p2, %rd21, 4;
	mov.b64 	%rd41, 0;
	@%p2 bra 	$L__BB3_4;
	cvt.u32.u64 	%r20, %rd2;
	cvt.u32.u64 	%r21, %rd3;
	and.b64  	%rd41, %rd21, -4;
	shl.b64 	%rd24, %rd3, 3;
	add.s64 	%rd39, %rd19, %rd24;
	shl.b64 	%rd7, %rd2, 5;
	shl.b32 	%r22, %r21, 3;
	mov.u32 	%r23, s;
	add.s32 	%r39, %r22, %r23;
	shl.b32 	%r24, %r20, 3;
	add.s32 	%r42, %r39, %r24;
	shl.b32 	%r3, %r20, 5;
	shl.b32 	%r25, %r20, 4;
	add.s32 	%r26, %r25, %r23;
	add.s32 	%r41, %r26, %r22;
	mad.lo.s32 	%r27, %r20, 24, %r23;
	add.s32 	%r40, %r27, %r22;
	mov.u64 	%rd40, %rd41;
$L__BB3_3:
	// begin inline asm
	cp.async.ca.shared.global [%r39], [%rd39], 8, 8;
	// end inline asm
	shl.b64 	%rd29, %rd2, 3;
	add.s64 	%rd26, %rd39, %rd29;
	// begin inline asm
	cp.async.ca.shared.global [%r42], [%rd26], 8, 8;
	// end inline asm
	shl.b64 	%rd30, %rd2, 4;
	add.s64 	%rd27, %rd39, %rd30;
	// begin inline asm
	cp.async.ca.shared.global [%r41], [%rd27], 8, 8;
	// end inline asm
	mad.lo.s64 	%rd28, %rd2, 24, %rd39;
	// begin inline asm
	cp.async.ca.shared.global [%r40], [%rd28], 8, 8;
	// end inline asm
	add.s64 	%rd40, %rd40, -4;
	add.s64 	%rd39, %rd39, %rd7;
	add.s32 	%r42, %r42, %r3;
	add.s32 	%r41, %r41, %r3;
	add.s32 	%r40, %r40, %r3;
	add.s32 	%r39, %r39, %r3;
	setp.ne.s64 	%p3, %rd40, 0;
	@%p3 bra 	$L__BB3_3;
$L__BB3_4:
	setp.eq.s64 	%p4, %rd42, 0;
	@%p4 bra 	$L__BB3_7;
	cvt.u32.u64 	%r32, %rd2;
	cvt.u32.u64 	%r33, %rd3;
	mad.lo.s64 	%rd31, %rd41, %rd2, %rd3;
	shl.b64 	%rd32, %rd31, 3;
	add.s64 	%rd43, %rd19, %rd32;
	shl.b64 	%rd14, %rd2, 3;
	cvt.u32.u64 	%r34, %rd41;
	mad.lo.s32 	%r35, %r32, %r34, %r33;
	shl.b32 	%r36, %r35, 3;
	mov.u32 	%r37, s;
	add.s32 	%r43, %r36, %r37;
	shl.b32 	%r15, %r32, 3;
$L__BB3_6:
	.pragma "nounroll";
	// begin inline asm
	cp.async.ca.shared.global [%r43], [%rd43], 8, 8;
	// end inline asm
	add.s64 	%rd43, %rd43, %rd14;
	add.s32 	%r43, %r43, %r15;
	add.s64 	%rd42, %rd42, -1;
	setp.ne.s64 	%p5, %rd42, 0;
	@%p5 bra 	$L__BB3_6;
$L__BB3_7:
	ld.param.u64 	%rd38, [_Z21pipeline_kernel_asyncImEvPT_Pmm_param_1];
	cvta.to.global.u64 	%rd35, %rd38;
	// begin inline asm
	cp.async.commit_group;
	// end inline asm
	// begin inline asm
	cp.async.wait_group 0;
	// end inline asm
	// begin inline asm
	mov.u64 	%rd34, %clock64;
	// end inline asm
	sub.s64 	%rd36, %rd34, %rd22;
	atom.global.add.u64 	%rd37, [%rd35], %rd36;
	ret;

}


// ===== COMPILED SASS (sm_100) =====

	.target	sm_100

	.elftype	@"ET_EXEC"


//--------------------- .note.nv.tkinfo           --------------------------
	.section	.note.nv.tkinfo,"",@"SHT_NOTE"
	.sectionflags	@"SHF_NOTE_NV_TKINFO"
	.tkinfo
        /*0018*/ 	.word	0x00000002
        /*0030*/ 	.string	""
        /*0030*/ 	.string	"ptxas"
        /*0030*/ 	.string	"Cuda compilation tools, release 13.0, V13.0.88"
        /*0030*/ 	.string	"Build cuda_13.0.r13.0/compiler.36424714_0"
        /*0030*/ 	.string	"-arch sm_100 -m 64 "



//--------------------- .note.nv.cuinfo           --------------------------
	.section	.note.nv.cuinfo,"",@"SHT_NOTE"
	.sectionflags	@"SHF_NOTE_NV_CUINFO"
        /*0018*/ 	.short	0x0002
        /*001a*/ 	.short	0x0064
        /*001c*/ 	.short	0x0082
	.zero		2


//--------------------- .nv.info                  --------------------------
	.section	.nv.info,"",@"SHT_CUDA_INFO"
	.align	4


	//----- nvinfo : EIATTR_REGCOUNT
	.align		4
        /*0000*/ 	.byte	0x04, 0x2f
        /*0002*/ 	.short	(.L_1 - .L_0)
	.align		4
.L_0:
        /*0004*/ 	.word	index@(_Z20pipeline_kernel_syncIjEvPT_Pmm)
        /*0008*/ 	.word	0x0000001f


	//----- nvinfo : EIATTR_FRAME_SIZE
	.align		4
.L_1:
        /*000c*/ 	.byte	0x04, 0x11
        /*000e*/ 	.short	(.L_3 - .L_2)
	.align		4
.L_2:
        /*0010*/ 	.word	index@(_Z20pipeline_kernel_syncIjEvPT_Pmm)
        /*0014*/ 	.word	0x00000000


	//----- nvinfo : EIATTR_REGCOUNT
	.align		4
.L_3:
        /*0018*/ 	.byte	0x04, 0x2f
        /*001a*/ 	.short	(.L_5 - .L_4)
	.align		4
.L_4:
        /*001c*/ 	.word	index@(_Z21pipeline_kernel_asyncIjEvPT_Pmm)
        /*0020*/ 	.word	0x00000020


	//----- nvinfo : EIATTR_FRAME_SIZE
	.align		4
.L_5:
        /*0024*/ 	.byte	0x04, 0x11
        /*0026*/ 	.short	(.L_7 - .L_6)
	.align		4
.L_6:
        /*0028*/ 	.word	index@(_Z21pipeline_kernel_asyncIjEvPT_Pmm)
        /*002c*/ 	.word	0x00000000


	//----- nvinfo : EIATTR_REGCOUNT
	.align		4
.L_7:
        /*0030*/ 	.byte	0x04, 0x2f
        /*0032*/ 	.short	(.L_9 - .L_8)
	.align		4
.L_8:
        /*0034*/ 	.word	index@(_Z20pipeline_kernel_syncImEvPT_Pmm)
        /*0038*/ 	.word	0x00000020


	//----- nvinfo : EIATTR_FRAME_SIZE
	.align		4
.L_9:
        /*003c*/ 	.byte	0x04, 0x11
        /*003e*/ 	.short	(.L_11 - .L_10)
	.align		4
.L_10:
        /*0040*/ 	.word	index@(_Z20pipeline_kernel_syncImEvPT_Pmm)
        /*0044*/ 	.word	0x00000000


	//----- nvinfo : EIATTR_REGCOUNT
	.align		4
.L_11:
        /*0048*/ 	.byte	0x04, 0x2f
        /*004a*/ 	.short	(.L_13 - .L_12)
	.align		4
.L_12:
        /*004c*/ 	.word	index@(_Z21pipeline_kernel_asyncImEvPT_Pmm)
        /*0050*/ 	.word	0x00000020


	//----- nvinfo : EIATTR_FRAME_SIZE
	.align		4
.L_13:
        /*0054*/ 	.byte	0x04, 0x11
        /*0056*/ 	.short	(.L_15 - .L_14)
	.align		4
.L_14:
        /*0058*/ 	.word	index@(_Z21pipeline_kernel_asyncImEvPT_Pmm)
        /*005c*/ 	.word	0x00000000


	//----- nvinfo : EIATTR_MIN_STACK_SIZE
	.align		4
.L_15:
        /*0060*/ 	.byte	0x04, 0x12
        /*0062*/ 	.short	(.L_17 - .L_16)
	.align		4
.L_16:
        /*0064*/ 	.word	index@(_Z21pipeline_kernel_asyncImEvPT_Pmm)
        /*0068*/ 	.word	0x00000000


	//----- nvinfo : EIATTR_MIN_STACK_SIZE
	.align		4
.L_17:
        /*006c*/ 	.byte	0x04, 0x12
        /*006e*/ 	.short	(.L_19 - .L_18)
	.align		4
.L_18:
        /*0070*/ 	.word	index@(_Z20pipeline_kernel_syncImEvPT_Pmm)
        /*0074*/ 	.word	0x00000000


	//----- nvinfo : EIATTR_MIN_STACK_SIZE
	.align		4
.L_19:
        /*0078*/ 	.byte	0x04, 0x12
        /*007a*/ 	.short	(.L_21 - .L_20)
	.align		4
.L_20:
        /*007c*/ 	.word	index@(_Z21pipeline_kernel_asyncIjEvPT_Pmm)
        /*0080*/ 	.word	0x00000000


	//----- nvinfo : EIATTR_MIN_STACK_SIZE
	.align		4
.L_21:
        /*0084*/ 	.byte	0x04, 0x12
        /*0086*/ 	.short	(.L_23 - .L_22)
	.align		4
.L_22:
        /*0088*/ 	.word	index@(_Z20pipeline_kernel_syncIjEvPT_Pmm)
        /*008c*/ 	.word	0x00000000
.L_23:


//--------------------- .nv.compat                --------------------------
	.section	.nv.compat,"",@"SHT_CUDA_COMPAT_INFO"
	.align	4
        /*0000*/ 	.byte	0x02, 0x09, 0x00, 0x00, 0x02, 0x02, 0x01, 0x00, 0x02, 0x05, 0x05, 0x00, 0x03, 0x07, 0x01, 0x01
        /*0010*/ 	.byte	0x02, 0x03, 0x00, 0x00, 0x02, 0x06, 0x01, 0x00, 0x04, 0x0b, 0x08, 0x00, 0x09, 0x00, 0x00, 0x00
        /*0020*/ 	.byte	0x00, 0x00, 0x00, 0x00


//--------------------- .nv.info._Z21pipeline_kernel_asyncImEvPT_Pmm --------------------------
	.section	.nv.info._Z21pipeline_kernel_asyncImEvPT_Pmm,"",@"SHT_CUDA_INFO"
	.sectionflags	@""
	.align	4


	//----- nvinfo : EIATTR_CUDA_API_VERSION
	.align		4
        /*0000*/ 	.byte	0x04, 0x37
        /*0002*/ 	.short	(.L_25 - .L_24)
.L_24:
        /*0004*/ 	.word	0x00000082


	//----- nvinfo : EIATTR_KPARAM_INFO
	.align		4
.L_25:
        /*0008*/ 	.byte	0x04, 0x17
        /*000a*/ 	.short	(.L_27 - .L_26)
.L_26:
        /*000c*/ 	.word	0x00000000
        /*0010*/ 	.short	0x0002
        /*0012*/ 	.short	0x0010
        /*0014*/ 	.byte	0x00, 0xf0, 0x21, 0x00


	//----- nvinfo : EIATTR_KPARAM_INFO
	.align		4
.L_27:
        /*0018*/ 	.byte	0x04, 0x17
        /*001a*/ 	.short	(.L_29 - .L_28)
.L_28:
        /*001c*/ 	.word	0x00000000
        /*0020*/ 	.short	0x0001
        /*0022*/ 	.short	0x0008
        /*0024*/ 	.byte	0x00, 0xf5, 0x21, 0x00


	//----- nvinfo : EIATTR_KPARAM_INFO
	.align		4
.L_29:
        /*0028*/ 	.byte	0x04, 0x17
        /*002a*/ 	.short	(.L_31 - .L_30)
.L_30:
        /*002c*/ 	.word	0x00000000
        /*0030*/ 	.short	0x0000
        /*0032*/ 	.short	0x0000
        /*0034*/ 	.byte	0x00, 0xf5, 0x21, 0x00


	//----- nvinfo : EIATTR_SPARSE_MMA_MASK
	.align		4
.L_31:
        /*0038*/ 	.byte	0x03, 0x50
        /*003a*/ 	.short	0x0000


	//----- nvinfo : EIATTR_MAXREG_COUNT
	.align		4
        /*003c*/ 	.byte	0x03, 0x1b
        /*003e*/ 	.short	0x00ff


	//----- nvinfo : EIATTR_MERCURY_ISA_VERSION
	.align		4
        /*0040*/ 	.byte	0x03, 0x5f
        /*0042*/ 	.short	0x0101


	//----- nvinfo : EIATTR_INT_WARP_WIDE_INSTR_OFFSETS
	.align		4
        /*0044*/ 	.byte	0x04, 0x31
        /*0046*/ 	.short	(.L_33 - .L_32)


	//   ....[0]....
.L_32:
        /*0048*/ 	.word	0x00000e00


	//----- nvinfo : EIATTR_VRC_CTA_INIT_COUNT
	.align		4
.L_33:
        /*004c*/ 	.byte	0x02, 0x4a
	.zero		1
	.zero		1


	//----- nvinfo : EIATTR_EXIT_INSTR_OFFSETS
	.align		4
        /*0050*/ 	.byte	0x04, 0x1c
        /*0052*/ 	.short	(.L_35 - .L_34)


	//   ....[0]....
.L_34:
        /*0054*/ 	.word	0x00000ea0


	//----- nvinfo : EIATTR_CBANK_PARAM_SIZE
	.align		4
.L_35:
        /*0058*/ 	.byte	0x03, 0x19
        /*005a*/ 	.short	0x0018


	//----- nvinfo : EIATTR_PARAM_CBANK
	.align		4
        /*005c*/ 	.byte	0x04, 0x0a
        /*005e*/ 	.short	(.L_37 - .L_36)
	.align		4
.L_36:
        /*0060*/ 	.word	index@(.nv.constant0._Z21pipeline_kernel_asyncImEvPT_Pmm)
        /*0064*/ 	.short	0x0380
        /*0066*/ 	.short	0x0018


	//----- nvinfo : EIATTR_SW_WAR
	.align		4
.L_37:
        /*0068*/ 	.byte	0x04, 0x36
        /*006a*/ 	.short	(.L_39 - .L_38)
.L_38:
        /*006c*/ 	.word	0x00000008
.L_39:


//--------------------- .nv.info._Z20pipeline_kernel_syncImEvPT_Pmm --------------------------
	.section	.nv.info._Z20pipeline_kernel_syncImEvPT_Pmm,"",@"SHT_CUDA_INFO"
	.sectionflags	@""
	.align	4


	//----- nvinfo : EIATTR_CUDA_API_VERSION
	.align		4
        /*0000*/ 	.byte	0x04, 0x37
        /*0002*/ 	.short	(.L_41 - .L_40)
.L_40:
        /*0004*/ 	.word	0x00000082


	//----- nvinfo : EIATTR_KPARAM_INFO
	.align		4
.L_41:
        /*0008*/ 	.byte	0x04, 0x17
        /*000a*/ 	.short	(.L_43 - .L_42)
.L_42:
        /*000c*/ 	.word	0x00000000
        /*0010*/ 	.short	0x0002
        /*0012*/ 	.short	0x0010
        /*0014*/ 	.byte	0x00, 0xf0, 0x21, 0x00


	//----- nvinfo : EIATTR_KPARAM_INFO
	.align		4
.L_43:
        /*0018*/ 	.byte	0x04, 0x17
        /*001a*/ 	.short	(.L_45 - .L_44)
.L_44:
        /*001c*/ 	.word	0x00000000
        /*0020*/ 	.short	0x0001
        /*0022*/ 	.short	0x0008
        /*0024*/ 	.byte	0x00, 0xf5, 0x21, 0x00


	//----- nvinfo : EIATTR_KPARAM_INFO
	.align		4
.L_45:
        /*0028*/ 	.byte	0x04, 0x17
        /*002a*/ 	.short	(.L_47 - .L_46)
.L_46:
        /*002c*/ 	.word	0x00000000
        /*0030*/ 	.short	0x0000
        /*0032*/ 	.short	0x0000
        /*0034*/ 	.byte	0x00, 0xf5, 0x21, 0x00


	//----- nvinfo : EIATTR_SPARSE_MMA_MASK
	.align		4
.L_47:
        /*0038*/ 	.byte	0x03, 0x50
        /*003a*/ 	.short	0x0000


	//----- nvinfo : EIATTR_MAXREG_COUNT
	.align		4
        /*003c*/ 	.byte	0x03, 0x1b
        /*003e*/ 	.short	0x00ff


	//----- nvinfo : EIATTR_MERCURY_ISA_VERSION
	.align		4
        /*0040*/ 	.byte	0x03, 0x5f
        /*0042*/ 	.short	0x0101


	//----- nvinfo : EIATTR_INT_WARP_WIDE_INSTR_OFFSETS
	.align		4
        /*0044*/ 	.byte	0x04, 0x31
        /*0046*/ 	.short	(.L_49 - .L_48)


	//   ....[0]....
.L_48:
        /*0048*/ 	.word	0x00000a60


	//----- nvinfo : EIATTR_VRC_CTA_INIT_COUNT
	.align		4
.L_49:
        /*004c*/ 	.byte	0x02, 0x4a
	.zero		1
	.zero		1


	//----- nvinfo : EIATTR_EXIT_INSTR_OFFSETS
	.align		4
        /*0050*/ 	.byte	0x04, 0x1c
        /*0052*/ 	.short	(.L_51 - .L_50)


	//   ....[0]....
.L_50:
        /*0054*/ 	.word	0x00000b00


	//----- nvinfo : EIATTR_CBANK_PARAM_SIZE
	.align		4
.L_51:
        /*0058*/ 	.byte	0x03, 0x19
        /*005a*/ 	.short	0x0018


	//----- nvinfo : EIATTR_PARAM_CBANK
	.align		4
        /*005c*/ 	.byte	0x04, 0x0a
        /*005e*/ 	.short	(.L_53 - .L_52)
	.align		4
.L_52:
        /*0060*/ 	.word	index@(.nv.constant0._Z20pipeline_kernel_syncImEvPT_Pmm)
        /*0064*/ 	.short	0x0380
        /*0066*/ 	.short	0x0018


	//----- nvinfo : EIATTR_SW_WAR
	.align		4
.L_53:
        /*0068*/ 	.byte	0x04, 0x36
        /*006a*/ 	.short	(.L_55 - .L_54)
.L_54:
        /*006c*/ 	.word	0x00000008
.L_55:


//--------------------- .nv.info._Z21pipeline_kernel_asyncIjEvPT_Pmm --------------------------
	.section	.nv.info._Z21pipeline_kernel_asyncIjEvPT_Pmm,"",@"SHT_CUDA_INFO"
	.sectionflags	@""
	.align	4


	//----- nvinfo : EIATTR_CUDA_API_VERSION
	.align		4
        /*0000*/ 	.byte	0x04, 0x37
        /*0002*/ 	.short	(.L_57 - .L_56)
.L_56:
        /*0004*/ 	.word	0x00000082


	//----- nvinfo : EIATTR_KPARAM_INFO
	.align		4
.L_57:
        /*0008*/ 	.byte	0x04, 0x17
        /*000a*/ 	.short	(.L_59 - .L_58)
.L_58:
        /*000c*/ 	.word	0x00000000
        /*0010*/ 	.short	0x0002
        /*0012*/ 	.short	0x0010
        /*0014*/ 	.byte	0x00, 0xf0, 0x21, 0x00


	//----- nvinfo : EIATTR_KPARAM_INFO
	.align		4
.L_59:
        /*0018*/ 	.byte	0x04, 0x17
        /*001a*/ 	.short	(.L_61 - .L_60)
.L_60:
        /*001c*/ 	.word	0x00000000
        /*0020*/ 	.short	0x0001
        /*0022*/ 	.short	0x0008
        /*0024*/ 	.byte	0x00, 0xf5, 0x21, 0x00


	//----- nvinfo : EIATTR_KPARAM_INFO
	.align		4
.L_61:
        /*0028*/ 	.byte	0x04, 0x17
        /*002a*/ 	.short	(.L_63 - .L_62)
.L_62:
        /*002c*/ 	.word	0x00000000
        /*0030*/ 	.short	0x0000
        /*0032*/ 	.short	0x0000
        /*0034*/ 	.byte	0x00, 0xf5, 0x21, 0x00


	//----- nvinfo : EIATTR_SPARSE_MMA_MASK
	.align		4
.L_63:
        /*0038*/ 	.byte	0x03, 0x50
        /*003a*/ 	.short	0x0000


	//----- nvinfo : EIATTR_MAXREG_COUNT
	.align		4
        /*003c*/ 	.byte	0x03, 0x1b
        /*003e*/ 	.short	0x00ff


	//----- nvinfo : EIATTR_MERCURY_ISA_VERSION
	.align		4
        /*0040*/ 	.byte	0x03, 0x5f
        /*0042*/ 	.short	0x0101


	//----- nvinfo : EIATTR_INT_WARP_WIDE_INSTR_OFFSETS
	.align		4
        /*0044*/ 	.byte	0x04, 0x31
        /*0046*/ 	.short	(.L_65 - .L_64)


	//   ....[0]....
.L_64:
        /*0048*/ 	.word	0x00000e00


	//----- nvinfo : EIATTR_VRC_CTA_INIT_COUNT
	.align		4
.L_65:
        /*004c*/ 	.byte	0x02, 0x4a
	.zero		1
	.zero		1


	//----- nvinfo : EIATTR_EXIT_INSTR_OFFSETS
	.align		4
        /*0050*/ 	.byte	0x04, 0x1c
        /*0052*/ 	.short	(.L_67 - .L_66)


	//   ....[0]....
.L_66:
        /*0054*/ 	.word	0x00000ea0


	//----- nvinfo : EIATTR_CBANK_PARAM_SIZE
	.align		4
.L_67:
        /*0058*/ 	.byte	0x03, 0x19
        /*005a*/ 	.short	0x0018


	//----- nvinfo : EIATTR_PARAM_CBANK
	.align		4
        /*005c*/ 	.byte	0x04, 0x0a
        /*005e*/ 	.short	(.L_69 - .L_68)
	.align		4
.L_68:
        /*0060*/ 	.word	index@(.nv.constant0._Z21pipeline_kernel_asyncIjEvPT_Pmm)
        /*0064*/ 	.short	0x0380
        /*0066*/ 	.short	0x0018


	//----- nvinfo : EIATTR_SW_WAR
	.align		4
.L_69:
        /*0068*/ 	.byte	0x04, 0x36
        /*006a*/ 	.short	(.L_71 - .L_70)
.L_70:
        /*006c*/ 	.word	0x00000008
.L_71:


//--------------------- .nv.info._Z20pipeline_kernel_syncIjEvPT_Pmm --------------------------
	.section	.nv.info._Z20pipeline_kernel_syncIjEvPT_Pmm,"",@"SHT_CUDA_INFO"
	.sectionflags	@""
	.align	4


	//----- nvinfo : EIATTR_CUDA_API_VERSION
	.align		4
        /*0000*/ 	.byte	0x04, 0x37
        /*0002*/ 	.short	(.L_73 - .L_72)
.L_72:
        /*0004*/ 	.word	0x00000082


	//----- nvinfo : EIATTR_KPARAM_INFO
	.align		4
.L_73:
        /*0008*/ 	.byte	0x04, 0x17
        /*000a*/ 	.short	(.L_75 - .L_74)
.L_74:
        /*000c*/ 	.word	0x00000000
        /*0010*/ 	.short	0x0002
        /*0012*/ 	.short	0x0010
        /*0014*/ 	.byte	0x00, 0xf0, 0x21, 0x00


	//----- nvinfo : EIATTR_KPARAM_INFO
	.align		4
.L_75:
        /*0018*/ 	.byte	0x04, 0x17
        /*001a*/ 	.short	(.L_77 - .L_76)
.L_76:
        /*001c*/ 	.word	0x00000000
        /*0020*/ 	.short	0x0001
        /*0022*/ 	.short	0x0008
        /*0024*/ 	.byte	0x00, 0xf5, 0x21, 0x00


	//----- nvinfo : EIATTR_KPARAM_INFO
	.align		4
.L_77:
        /*0028*/ 	.byte	0x04, 0x17
        /*002a*/ 	.short	(.L_79 - .L_78)
.L_78:
        /*002c*/ 	.word	0x00000000
        /*0030*/ 	.short	0x0000
        /*0032*/ 	.short	0x0000
        /*0034*/ 	.byte	0x00, 0xf5, 0x21, 0x00


	//----- nvinfo : EIATTR_SPARSE_MMA_MASK
	.align		4
.L_79:
        /*0038*/ 	.byte	0x03, 0x50
        /*003a*/ 	.short	0x0000


	//----- nvinfo : EIATTR_MAXREG_COUNT
	.align		4
        /*003c*/ 	.byte	0x03, 0x1b
        /*003e*/ 	.short	0x00ff


	//----- nvinfo : EIATTR_MERCURY_ISA_VERSION
	.align		4
        /*0040*/ 	.byte	0x03, 0x5f
        /*0042*/ 	.short	0x0101


	//----- nvinfo : EIATTR_INT_WARP_WIDE_INSTR_OFFSETS
	.align		4
        /*0044*/ 	.byte	0x04, 0x31
        /*0046*/ 	.short	(.L_81 - .L_80)


	//   ....[0]....
.L_80:
        /*0048*/ 	.word	0x00000a60


	//----- nvinfo : EIATTR_VRC_CTA_INIT_COUNT
	.align		4
.L_81:
        /*004c*/ 	.byte	0x02, 0x4a
	.zero		1
	.zero		1


	//----- nvinfo : EIATTR_EXIT_INSTR_OFFSETS
	.align		4
        /*0050*/ 	.byte	0x04, 0x1c
        /*0052*/ 	.short	(.L_83 - .L_82)


	//   ....[0]....
.L_82:
        /*0054*/ 	.word	0x00000b00


	//----- nvinfo : EIATTR_CBANK_PARAM_SIZE
	.align		4
.L_83:
        /*0058*/ 	.byte	0x03, 0x19
        /*005a*/ 	.short	0x0018


	//----- nvinfo : EIATTR_PARAM_CBANK
	.align		4
        /*005c*/ 	.byte	0x04, 0x0a
        /*005e*/ 	.short	(.L_85 - .L_84)
	.align		4
.L_84:
        /*0060*/ 	.word	index@(.nv.constant0._Z20pipeline_kernel_syncIjEvPT_Pmm)
        /*0064*/ 	.short	0x0380
        /*0066*/ 	.short	0x0018


	//----- nvinfo : EIATTR_SW_WAR
	.align		4
.L_85:
        /*0068*/ 	.byte	0x04, 0x36
        /*006a*/ 	.short	(.L_87 - .L_86)
.L_86:
        /*006c*/ 	.word	0x00000008
.L_87:


//--------------------- .nv.callgraph             --------------------------
	.section	.nv.callgraph,"",@"SHT_CUDA_CALLGRAPH"
	.align	4
	.sectionentsize	8
	.align		4
        /*0000*/ 	.word	0x00000000
	.align		4
        /*0004*/ 	.word	0xffffffff
	.align		4
        /*0008*/ 	.word	0x00000000
	.align		4
        /*000c*/ 	.word	0xfffffffe
	.align		4
        /*0010*/ 	.word	0x00000000
	.align		4
        /*0014*/ 	.word	0xfffffffd
	.align		4
        /*0018*/ 	.word	0x00000000
	.align		4
        /*001c*/ 	.word	0xfffffffc


//--------------------- .text._Z21pipeline_kernel_asyncImEvPT_Pmm --------------------------
	.section	.text._Z21pipeline_kernel_asyncImEvPT_Pmm,"ax",@progbits
	.align	128
        .global         _Z21pipeline_kernel_asyncImEvPT_Pmm
        .type           _Z21pipeline_kernel_asyncImEvPT_Pmm,@function
        .size           _Z21pipeline_kernel_asyncImEvPT_Pmm,(.L_x_28 - _Z21pipeline_kernel_asyncImEvPT_Pmm)
        .other          _Z21pipeline_kernel_asyncImEvPT_Pmm,@"STO_CUDA_ENTRY STV_DEFAULT"
_Z21pipeline_kernel_asyncImEvPT_Pmm:
.text._Z21pipeline_kernel_asyncImEvPT_Pmm:
[----:B------:R-:W-:Y:S01]  /*0000*/  LDC R1, c[0x0][0x37c] ;  /* 0x0000df00ff017b82 */ /* 0x000fe20000000800 */
[----:B------:R-:W1:Y:S01]  /*0010*/  LDCU.64 UR10, c[0x0][0x358] ;  /* 0x00006b00ff0a77ac */ /* 0x000e620008000a00 */
[----:B------:R-:W-:Y:S01]  /*0020*/  NOP ;  /* 0x0000000000007918 */ /* 0x000fe20000000000 */
[----:B------:R-:W-:Y:S01]  /*0030*/  CS2R R12, SR_CLOCKLO ;  /* 0x00000000000c7805 */ /* 0x000fe20000015000 */
[----:B------:R-:W2:Y:S02]  /*0040*/  LDCU.64 UR8, c[0x0][0x390] ;  /* 0x00007200ff0877ac */ /* 0x000ea40008000a00 */
[----:B--2---:R-:W-:-:S04]  /*0050*/  UISETP.NE.U32.AND UP0, UPT, UR8, URZ, UPT ;  /* 0x000000ff0800728c */ /* 0x004fc8000bf05070 */
[----:B------:R-:W-:-:S09]  /*0060*/  UISETP.NE.AND.EX UP0, UPT, UR9, URZ, UPT, UP0 ;  /* 0x000000ff0900728c */ /* 0x000fd2000bf05300 */
[----:B-1----:R-:W-:Y:S05]  /*0070*/  BRA.U !UP0, `(.L_x_0) ;  /* 0x0000000d084c7547 */ /* 0x002fea000b800000 */
[----:B------:R-:W1:Y:S01]  /*0080*/  S2R R14, SR_TID.X ;  /* 0x00000000000e7919 */ /* 0x000e620000002100 */
[----:B------:R-:W2:Y:S01]  /*0090*/  LDC R0, c[0x0][0x360] ;  /* 0x0000d800ff007b82 */ /* 0x000ea20000000800 */
[----:B------:R-:W-:Y:S02]  /*00a0*/  UISETP.GE.U32.AND UP0, UPT, UR8, 0x4, UPT ;  /* 0x000000040800788c */ /* 0x000fe4000bf06070 */
[----:B------:R-:W-:Y:S02]  /*00b0*/  ULOP3.LUT UR12, UR8, 0x3, URZ, 0xc0, !UPT ;  /* 0x00000003080c7892 */ /* 0x000fe4000f8ec0ff */
[----:B------:R-:W-:Y:S01]  /*00c0*/  UISETP.GE.U32.AND.EX UP0, UPT, UR9, URZ, UPT, UP0 ;  /* 0x000000ff0900728c */ /* 0x000fe2000bf06100 */
[----:B------:R-:W-:Y:S01]  /*00d0*/  UMOV UR6, URZ ;  /* 0x000000ff00067c82 */ /* 0x000fe20008000000 */
[----:B------:R-:W-:Y:S01]  /*00e0*/  UMOV UR4, URZ ;  /* 0x000000ff00047c82 */ /* 0x000fe20008000000 */
[----:B------:R-:W-:-:S06]  /*00f0*/  UMOV UR5, URZ ;  /* 0x000000ff00057c82 */ /* 0x000fcc0008000000 */
[----:B------:R-:W-:Y:S05]  /*0100*/  BRA.U !UP0, `(.L_x_1) ;  /* 0x0000000908b47547 */ /* 0x000fea000b800000 */
[----:B------:R-:W3:Y:S01]  /*0110*/  S2R R9, SR_CgaCtaId ;  /* 0x0000000000097919 */ /* 0x000ee20000008800 */
[----:B------:R-:W1:Y:S01]  /*0120*/  LDCU.64 UR14, c[0x0][0x380] ;  /* 0x00007000ff0e77ac */ /* 0x000e620008000a00 */
[----:B------:R-:W-:Y:S02]  /*0130*/  MOV R2, 0x400 ;  /* 0x0000040000027802 */ /* 0x000fe40000000f00 */
[----:B--2---:R-:W-:Y:S01]  /*0140*/  SHF.R.U32.HI R4, RZ, 0x1b, R0 ;  /* 0x0000001bff047819 */ /* 0x004fe20000011600 */
[----:B------:R-:W-:Y:S01]  /*0150*/  ULOP3.LUT UR4, UR8, 0xfffffffc, URZ, 0xc0, !UPT ;  /* 0xfffffffc08047892 */ /* 0x000fe2000f8ec0ff */
[----:B------:R-:W2:Y:S03]  /*0160*/  LDCU UR5, c[0x0][0x394] ;  /* 0x00007280ff0577ac */ /* 0x000ea60008000800 */
[----:B------:R-:W-:-:S03]  /*0170*/  UISETP.GT.U32.AND UP0, UPT, UR4, URZ, UPT ;  /* 0x000000ff0400728c */ /* 0x000fc6000bf04070 */
[----:B------:R-:W-:Y:S01]  /*0180*/  UMOV UR8, UR4 ;  /* 0x0000000400087c82 */ /* 0x000fe20008000000 */
[----:B------:R-:W-:Y:S01]  /*0190*/  UISETP.GT.AND.EX UP0, UPT, UR9, URZ, UPT, UP0 ;  /* 0x000000ff0900728c */ /* 0x000fe2000bf04300 */
[----:B-1----:R-:W-:-:S04]  /*01a0*/  LEA R3, P0, R14, UR14, 0x3 ;  /* 0x0000000e0e037c11 */ /* 0x002fc8000f8018ff */
[----:B------:R-:W-:Y:S01]  /*01b0*/  LEA.HI.X R7, R14, UR15, RZ, 0x3, P0 ;  /* 0x0000000f0e077c11 */ /* 0x000fe200080f1cff */
[----:B--2---:R-:W-:Y:S01]  /*01c0*/  UMOV UR9, UR5 ;  /* 0x0000000500097c82 */ /* 0x004fe20008000000 */
[----:B---3--:R-:W-:Y:S01]  /*01d0*/  LEA R9, R9, R2, 0x18 ;  /* 0x0000000209097211 */ /* 0x008fe200078ec0ff */
[----:B------:R-:W-:-:S04]  /*01e0*/  IMAD.SHL.U32 R2, R0, 0x20, RZ ;  /* 0x0000002000027824 */ /* 0x000fc800078e00ff */
[C-C-:B------:R-:W-:Y:S02]  /*01f0*/  IMAD R11, R0.reuse, 0x10, R9.reuse ;  /* 0x00000010000b7824 */ /* 0x140fe400078e0209 */
[--C-:B------:R-:W-:Y:S02]  /*0200*/  IMAD R5, R0, 0x18, R9.reuse ;  /* 0x0000001800057824 */ /* 0x100fe400078e0209 */
[C---:B------:R-:W-:Y:S02]  /*0210*/  IMAD R9, R14.reuse, 0x8, R9 ;  /* 0x000000080e097824 */ /* 0x040fe400078e0209 */
[C---:B------:R-:W-:Y:S01]  /*0220*/  IMAD R11, R14.reuse, 0x8, R11 ;  /* 0x000000080e0b7824 */ /* 0x040fe200078e020b */
[----:B------:R-:W-:Y:S01]  /*0230*/  LEA R5, R14, R5, 0x3 ;  /* 0x000000050e057211 */ /* 0x000fe200078e18ff */
[----:B------:R-:W-:Y:S01]  /*0240*/  IMAD R23, R0, 0x8, R9 ;  /* 0x0000000800177824 */ /* 0x000fe200078e0209 */
[----:B------:R-:W-:Y:S06]  /*0250*/  BRA.U !UP0, `(.L_x_2) ;  /* 0x0000000508f87547 */ /* 0x000fec000b800000 */
[----:B------:R-:W-:Y:S02]  /*0260*/  UISETP.GT.U32.AND UP1, UPT, UR8, 0xc, UPT ;  /* 0x0000000c0800788c */ /* 0x000fe4000bf24070 */
[----:B------:R-:W-:Y:S02]  /*0270*/  UPLOP3.LUT UP0, UPT, UPT, UPT, UPT, 0x80, 0x8 ;  /* 0x000000000008789c */ /* 0x000fe40003f0f070 */
[----:B------:R-:W-:-:S09]  /*0280*/  UISETP.GT.AND.EX UP1, UPT, UR9, URZ, UPT, UP1 ;  /* 0x000000ff0900728c */ /* 0x000fd2000bf24310 */
[----:B------:R-:W-:Y:S05]  /*0290*/  BRA.U !UP1, `(.L_x_3) ;  /* 0x00000005092c7547 */ /* 0x000fea000b800000 */
[----:B------:R-:W-:-:S11]  /*02a0*/  UPLOP3.LUT UP0, UPT, UPT, UPT, UPT, 0x40, 0x4 ;  /* 0x000000000004789c */ /* 0x000fd60003f0e870 */
.L_x_4:
[CC--:B------:R-:W-:Y:S01]  /*02b0*/  LEA R16, P0, R0.reuse, R3.reuse, 0x3 ;  /* 0x0000000300107211 */ /* 0x0c0fe200078018ff */
[----:B------:R-:W-:Y:S01]  /*02c0*/  IMAD.MOV.U32 R6, RZ, RZ, R3 ;  /* 0x000000ffff067224 */ /* 0x000fe200078e0003 */
[C---:B------:R-:W-:Y:S01]  /*02d0*/  LEA R18, P1, R0.reuse, R3, 0x4 ;  /* 0x0000000300127211 */ /* 0x040fe200078220ff */
[----:B------:R-:W-:Y:S01]  /*02e0*/  UMOV UR7, URZ ;  /* 0x000000ff00077c82 */ /* 0x000fe20008000000 */
[C---:B------:R-:W-:Y:S01]  /*02f0*/  LEA.HI.X R17, R0.reuse, R7, RZ, 0x3, P0 ;  /* 0x0000000700117211 */ /* 0x040fe200000f1cff */
[----:B----4-:R-:W-:Y:S01]  /*0300*/  IMAD.WIDE.U32 R20, R0, 0x18, R6 ;  /* 0x0000001800147825 */ /* 0x010fe200078e0006 */
[----:B------:R-:W-:Y:S01]  /*0310*/  IADD3 R24, P0, PT, R2, R3, RZ ;  /* 0x0000000302187210 */ /* 0x000fe20007f1e0ff */
[----:B------:R-:W-:Y:S01]  /*0320*/  @!PT LDS RZ, [RZ] ;  /* 0x00000000fffff984 */ /* 0x000fe20000000800 */
[----:B------:R-:W-:Y:S01]  /*0330*/  @!PT LDS RZ, [RZ] ;  /* 0x00000000fffff984 */ /* 0x000fe20000000800 */
[----:B------:R-:W-:Y:S01]  /*0340*/  @!PT LDS RZ, [RZ] ;  /* 0x00000000fffff984 */ /* 0x000fe20000000800 */
[----:B------:R1:W-:Y:S01]  /*0350*/  LDGSTS.E.64 [R9], desc[UR10][R6.64] ;  /* 0x0000000006097fae */ /* 0x0003e2000b9a140a */
[----:B------:R-:W-:Y:S01]  /*0360*/  LEA.HI.X R19, R0, R7, RZ, 0x4, P1 ;  /* 0x0000000700137211 */ /* 0x000fe200008f24ff */
[----:B------:R-:W-:Y:S01]  /*0370*/  VIADD R21, R21, UR7 ;  /* 0x0000000715157c36 */ /* 0x000fe20008000000 */
[-C--:B------:R-:W-:Y:S01]  /*0380*/  IADD3 R8, P2, PT, R2, R24.reuse, RZ ;  /* 0x0000001802087210 */ /* 0x080fe20007f5e0ff */
[----:B------:R-:W-:Y:S01]  /*0390*/  IMAD.X R25, R4, 0x1, R7, P0 ;  /* 0x0000000104197824 */ /* 0x000fe200000e0607 */
[CC--:B------:R-:W-:Y:S01]  /*03a0*/  LEA R26, P0, R0.reuse, R24.reuse, 0x3 ;  /* 0x00000018001a7211 */ /* 0x0c0fe200078018ff */
[----:B------:R2:W-:Y:S01]  /*03b0*/  LDGSTS.E.64 [R23], desc[UR10][R16.64] ;  /* 0x0000000010177fae */ /* 0x0005e2000b9a140a */
[C---:B------:R-:W-:Y:S01]  /*03c0*/  LEA R22, R0.reuse, R11, 0x5 ;  /* 0x0000000b00167211 */ /* 0x040fe200078e28ff */
[C---:B------:R-:W-:Y:S01]  /*03d0*/  IMAD R3, R0.reuse, 0x20, R23 ;  /* 0x0000002000037824 */ /* 0x040fe200078e0217 */
[C---:B------:R-:W-:Y:S01]  /*03e0*/  LEA R28, P1, R0.reuse, R24, 0x4 ;  /* 0x00000018001c7211 */ /* 0x040fe200078220ff */
[----:B------:R3:W-:Y:S01]  /*03f0*/  LDGSTS.E.64 [R11], desc[UR10][R18.64] ;  /* 0x00000000120b7fae */ /* 0x0007e2000b9a140a */
[-C--:B------:R-:W-:Y:S01]  /*0400*/  LEA.HI.X R27, R0, R25.reuse, RZ, 0x3, P0 ;  /* 0x00000019001b7211 */ /* 0x080fe200000f1cff */
[----:B------:R-:W-:Y:S01]  /*0410*/  UIADD3 UR8, UP1, UPT, UR8, -0x10, URZ ;  /* 0xfffffff008087890 */ /* 0x000fe2000ff3e0ff */
[----:B-1----:R-:W-:Y:S01]  /*0420*/  IADD3 R6, P0, PT, R2, R8, RZ ;  /* 0x0000000802067210 */ /* 0x002fe20007f1e0ff */
[----:B------:R1:W-:Y:S01]  /*0430*/  LDGSTS.E.64 [R5], desc[UR10][R20.64] ;  /* 0x0000000014057fae */ /* 0x0003e2000b9a140a */
[C---:B------:R-:W-:Y:S01]  /*0440*/  LEA.HI.X R29, R0.reuse, R25, RZ, 0x4, P1 ;  /* 0x00000019001d7211 */ /* 0x040fe200008f24ff */
[----:B------:R-:W-:Y:S01]  /*0450*/  UIADD3.X UR9, UPT, UPT, UR9, -0x1, URZ, UP1, !UPT ;  /* 0xffffffff09097890 */ /* 0x000fe20008ffe4ff */
[C---:B--2---:R-:W-:Y:S01]  /*0460*/  LEA R23, R0.reuse, R3, 0x5 ;  /* 0x0000000300177211 */ /* 0x044fe200078e28ff */
[----:B------:R-:W-:Y:S01]  /*0470*/  UISETP.GT.U32.AND UP1, UPT, UR8, 0xc, UPT ;  /* 0x0000000c0800788c */ /* 0x000fe2000bf24070 */
[----:B---3--:R-:W-:-:S03]  /*0480*/  IMAD R19, R0, 0x20, R9 ;  /* 0x0000002000137824 */ /* 0x008fc600078e0209 */
[----:B------:R-:W-:Y:S01]  /*0490*/  UISETP.GT.AND.EX UP1, UPT, UR9, URZ, UPT, UP1 ;  /* 0x000000ff0900728c */ /* 0x000fe2000bf24310 */
[----:B------:R-:W-:Y:S01]  /*04a0*/  IMAD.WIDE.U32 R10, R0, 0x18, R24 ;  /* 0x00000018000a7825 */ /* 0x000fe200078e0018 */
[----:B------:R2:W-:Y:S03]  /*04b0*/  LDGSTS.E.64 [R19], desc[UR10][R24.64] ;  /* 0x0000000018137fae */ /* 0x0005e6000b9a140a */
[----:B------:R-:W-:Y:S01]  /*04c0*/  IMAD.X R9, R4, 0x1, R25, P2 ;  /* 0x0000000104097824 */ /* 0x000fe200010e0619 */
[----:B------:R-:W-:Y:S01]  /*04d0*/  IADD3 R11, PT, PT, R11, UR7, RZ ;  /* 0x000000070b0b7c10 */ /* 0x000fe2000fffe0ff */
[----:B-1----:R-:W-:Y:S01]  /*04e0*/  IMAD R5, R0, 0x20, R5 ;  /* 0x0000002000057824 */ /* 0x002fe200078e0205 */
[----:B------:R1:W-:Y:S01]  /*04f0*/  LDGSTS.E.64 [R3], desc[UR10][R26.64] ;  /* 0x000000001a037fae */ /* 0x0003e2000b9a140a */
[--C-:B------:R-:W-:Y:S01]  /*0500*/  IMAD.X R7, R4, 0x1, R9.reuse, P0 ;  /* 0x0000000104077824 */ /* 0x100fe200000e0609 */
[CC--:B------:R-:W-:Y:S01]  /*0510*/  LEA R18, P0, R0.reuse, R8.reuse, 0x3 ;  /* 0x0000000800127211 */ /* 0x0c0fe200078018ff */
[C---:B------:R-:W-:Y:S01]  /*0520*/  IMAD.WIDE.U32 R16, R0.reuse, 0x18, R8 ;  /* 0x0000001800107825 */ /* 0x040fe200078e0008 */
[----:B------:R3:W-:Y:S03]  /*0530*/  LDGSTS.E.64 [R22], desc[UR10][R28.64] ;  /* 0x000000001c167fae */ /* 0x0007e6000b9a140a */
[C---:B------:R-:W-:Y:S01]  /*0540*/  IMAD.WIDE.U32 R20, R0.reuse, 0x18, R6 ;  /* 0x0000001800147825 */ /* 0x040fe200078e0006 */
[C---:B--2---:R-:W-:Y:S01]  /*0550*/  LEA R24, P1, R0.reuse, R8, 0x4 ;  /* 0x0000000800187211 */ /* 0x044fe200078220ff */
[----:B------:R2:W-:Y:S02]  /*0560*/  LDGSTS.E.64 [R5], desc[UR10][R10.64] ;  /* 0x000000000a057fae */ /* 0x0005e4000b9a140a */
[----:B------:R-:W-:Y:S01]  /*0570*/  VIADD R17, R17, UR7 ;  /* 0x0000000711117c36 */ /* 0x000fe20008000000 */
[C---:B------:R-:W-:Y:S01]  /*0580*/  LEA.HI.X R25, R0.reuse, R9, RZ, 0x4, P1 ;  /* 0x0000000900197211 */ /* 0x040fe200008f24ff */
[C---:B-1----:R-:W-:Y:S01]  /*0590*/  IMAD R3, R0.reuse, 0x20, R22 ;  /* 0x0000002000037824 */ /* 0x042fe200078e0216 */
[----:B------:R-:W-:Y:S01]  /*05a0*/  LEA R26, P1, R0, R6, 0x4 ;  /* 0x00000006001a7211 */ /* 0x000fe200078220ff */
[----:B------:R-:W-:-:S02]  /*05b0*/  VIADD R21, R21, UR7 ;  /* 0x0000000715157c36 */ /* 0x000fc40008000000 */
[C---:B---3--:R-:W-:Y:S01]  /*05c0*/  IMAD R29, R0.reuse, 0x20, R19 ;  /* 0x00000020001d7824 */ /* 0x048fe200078e0213 */
[C---:B------:R-:W-:Y:S02]  /*05d0*/  LEA.HI.X R19, R0.reuse, R9, RZ, 0x3, P0 ;  /* 0x0000000900137211 */ /* 0x040fe400000f1cff */
[CC--:B------:R-:W-:Y:S01]  /*05e0*/  LEA.HI.X R27, R0.reuse, R7.reuse, RZ, 0x4, P1 ;  /* 0x00000007001b7211 */ /* 0x0c0fe200008f24ff */
[C---:B--2---:R-:W-:Y:S01]  /*05f0*/  IMAD R5, R0.reuse, 0x20, R5 ;  /* 0x0000002000057824 */ /* 0x044fe200078e0205 */
[C---:B------:R-:W-:Y:S01]  /*0600*/  LEA R10, P0, R0.reuse, R6, 0x3 ;  /* 0x00000006000a7211 */ /* 0x040fe200078018ff */
[----:B------:R1:W-:Y:S01]  /*0610*/  LDGSTS.E.64 [R29], desc[UR10][R8.64] ;  /* 0x00000000081d7fae */ /* 0x0003e2000b9a140a */
[C---:B------:R-:W-:Y:S02]  /*0620*/  IMAD R22, R0.reuse, 0x20, R29 ;  /* 0x0000002000167824 */ /* 0x040fe400078e021d */
[C---:B------:R-:W-:Y:S01]  /*0630*/  LEA.HI.X R11, R0.reuse, R7, RZ, 0x3, P0 ;  /* 0x00000007000b7211 */ /* 0x040fe200000f1cff */
[----:B------:R2:W-:Y:S04]  /*0640*/  LDGSTS.E.64 [R23], desc[UR10][R18.64] ;  /* 0x0000000012177fae */ /* 0x0005e8000b9a140a */
[----:B------:R3:W-:Y:S01]  /*0650*/  LDGSTS.E.64 [R3], desc[UR10][R24.64] ;  /* 0x0000000018037fae */ /* 0x0007e2000b9a140a */
[----:B-1----:R-:W-:-:S03]  /*0660*/  IMAD R29, R0, 0x20, R23 ;  /* 0x00000020001d7824 */ /* 0x002fc600078e0217 */
[----:B------:R1:W-:Y:S01]  /*0670*/  LDGSTS.E.64 [R5], desc[UR10][R16.64] ;  /* 0x0000000010057fae */ /* 0x0003e2000b9a140a */
[C---:B------:R-:W-:Y:S01]  /*0680*/  IMAD R8, R0.reuse, 0x20, R5 ;  /* 0x0000002000087824 */ /* 0x040fe200078e0205 */
[C---:B--2---:R-:W-:Y:S02]  /*0690*/  LEA R19, R0.reuse, R3, 0x5 ;  /* 0x0000000300137211 */ /* 0x044fe400078e28ff */
[----:B------:R2:W-:Y:S01]  /*06a0*/  LDGSTS.E.64 [R22], desc[UR10][R6.64] ;  /* 0x0000000006167fae */ /* 0x0005e2000b9a140a */
[----:B------:R-:W-:Y:S01]  /*06b0*/  IMAD R9, R0, 0x20, R22 ;  /* 0x0000002000097824 */ /* 0x000fe200078e0216 */
[----:B---3--:R-:W-:Y:S02]  /*06c0*/  IADD3 R3, P0, PT, R2, R6, RZ ;  /* 0x0000000602037210 */ /* 0x008fe40007f1e0ff */
[----:B------:R3:W-:Y:S01]  /*06d0*/  LDGSTS.E.64 [R29], desc[UR10][R10.64] ;  /* 0x000000000a1d7fae */ /* 0x0007e2000b9a140a */
[----:B------:R-:W-:-:S03]  /*06e0*/  IMAD R23, R0, 0x20, R29 ;  /* 0x0000002000177824 */ /* 0x000fc600078e021d */
[----:B------:R4:W-:Y:S01]  /*06f0*/  LDGSTS.E.64 [R19], desc[UR10][R26.64] ;  /* 0x000000001a137fae */ /* 0x0009e2000b9a140a */
[----:B-1----:R-:W-:-:S03]  /*0700*/  IMAD R5, R0, 0x20, R8 ;  /* 0x0000002000057824 */ /* 0x002fc600078e0208 */
[----:B------:R4:W-:Y:S01]  /*0710*/  LDGSTS.E.64 [R8], desc[UR10][R20.64] ;  /* 0x0000000014087fae */ /* 0x0009e2000b9a140a */
[----:B--2---:R-:W-:Y:S01]  /*0720*/  IADD3.X R7, PT, PT, R4, R7, RZ, P0, !PT ;  /* 0x0000000704077210 */ /* 0x004fe200007fe4ff */
[----:B---3--:R-:W-:Y:S01]  /*0730*/  IMAD R11, R0, 0x20, R19 ;  /* 0x00000020000b7824 */ /* 0x008fe200078e0213 */
[----:B------:R-:W-:Y:S06]  /*0740*/  BRA.U UP1, `(.L_x_4) ;  /* 0xfffffff901d87547 */ /* 0x000fec000b83ffff */
.L_x_3:
[----:B------:R-:W-:-:S04]  /*0750*/  UISETP.GT.U32.AND UP1, UPT, UR8, 0x4, UPT ;  /* 0x000000040800788c */ /* 0x000fc8000bf24070 */
[----:B------:R-:W-:-:S09]  /*0760*/  UISETP.GT.AND.EX UP1, UPT, UR9, URZ, UPT, UP1 ;  /* 0x000000ff0900728c */ /* 0x000fd2000bf24310 */
[----:B------:R-:W-:Y:S05]  /*0770*/  BRA.U !UP1, `(.L_x_5) ;  /* 0x0000000109a47547 */ /* 0x000fea000b800000 */
[----:B------:R-:W-:Y:S01]  /*0780*/  IADD3 R18, P2, PT, R2, R3, RZ ;  /* 0x0000000302127210 */ /* 0x000fe20007f5e0ff */
[----:B----4-:R-:W-:Y:S01]  /*0790*/  IMAD.MOV.U32 R26, RZ, RZ, R3 ;  /* 0x000000ffff1a7224 */ /* 0x010fe200078e0003 */
[----:B------:R-:W-:Y:S01]  /*07a0*/  MOV R27, R7 ;  /* 0x00000007001b7202 */ /* 0x000fe20000000f00 */
[----:B------:R-:W-:Y:S01]  /*07b0*/  UMOV UR7, URZ ;  /* 0x000000ff00077c82 */ /* 0x000fe20008000000 */
[-C--:B------:R-:W-:Y:S01]  /*07c0*/  LEA R16, P0, R0, R3.reuse, 0x3 ;  /* 0x0000000300107211 */ /* 0x080fe200078018ff */
[----:B------:R-:W-:Y:S01]  /*07d0*/  IMAD.X R19, R4, 0x1, R7, P2 ;  /* 0x0000000104137824 */ /* 0x000fe200010e0607 */
[C---:B------:R-:W-:Y:S01]  /*07e0*/  LEA R6, P1, R0.reuse, R3, 0x4 ;  /* 0x0000000300067211 */ /* 0x040fe200078220ff */
[C---:B------:R-:W-:Y:S01]  /*07f0*/  IMAD.WIDE.U32 R20, R0.reuse, 0x18, R26 ;  /* 0x0000001800147825 */ /* 0x040fe200078e001a */
[CC--:B------:R-:W-:Y:S01]  /*0800*/  LEA.HI.X R17, R0.reuse, R7.reuse, RZ, 0x3, P0 ;  /* 0x0000000700117211 */ /* 0x0c0fe200000f1cff */
[----:B------:R-:W-:Y:S01]  /*0810*/  @!PT LDS RZ, [RZ] ;  /* 0x00000000fffff984 */ /* 0x000fe20000000800 */
[----:B------:R-:W-:Y:S01]  /*0820*/  @!PT LDS RZ, [RZ] ;  /* 0x00000000fffff984 */ /* 0x000fe20000000800 */
[----:B------:R-:W-:Y:S01]  /*0830*/  @!PT LDS RZ, [RZ] ;  /* 0x00000000fffff984 */ /* 0x000fe20000000800 */
[----:B------:R1:W-:Y:S01]  /*0840*/  LDGSTS.E.64 [R9], desc[UR10][R26.64] ;  /* 0x000000001a097fae */ /* 0x0003e2000b9a140a */
[C---:B------:R-:W-:Y:S01]  /*0850*/  LEA.HI.X R7, R0.reuse, R7, RZ, 0x4, P1 ;  /* 0x0000000700077211 */ /* 0x040fe200008f24ff */
[----:B------:R-:W-:Y:S01]  /*0860*/  VIADD R21, R21, UR7 ;  /* 0x0000000715157c36 */ /* 0x000fe20008000000 */
[CC--:B------:R-:W-:Y:S01]  /*0870*/  LEA R28, P1, R0.reuse, R18.reuse, 0x4 ;  /* 0x00000012001c7211 */ /* 0x0c0fe200078220ff */
[C---:B------:R-:W-:Y:S01]  /*0880*/  IMAD.WIDE.U32 R24, R0.reuse, 0x18, R18 ;  /* 0x0000001800187825 */ /* 0x040fe200078e0012 */
[----:B------:R2:W-:Y:S01]  /*0890*/  LDGSTS.E.64 [R23], desc[UR10][R16.64] ;  /* 0x0000000010177fae */ /* 0x0005e2000b9a140a */
[----:B------:R-:W-:Y:S01]  /*08a0*/  UIADD3 UR8, UP1, UPT, UR8, -0x8, URZ ;  /* 0xfffffff808087890 */ /* 0x000fe2000ff3e0ff */
[C---:B------:R-:W-:Y:S01]  /*08b0*/  LEA.HI.X R29, R0.reuse, R19, RZ, 0x4, P1 ;  /* 0x00000013001d7211 */ /* 0x040fe200008f24ff */
[C---:B------:R-:W-:Y:S01]  /*08c0*/  IMAD R8, R0.reuse, 0x20, R11 ;  /* 0x0000002000087824 */ /* 0x040fe200078e020b */
[----:B------:R3:W-:Y:S01]  /*08d0*/  LDGSTS.E.64 [R11], desc[UR10][R6.64] ;  /* 0x00000000060b7fae */ /* 0x0007e2000b9a140a */
[----:B------:R-:W-:Y:S01]  /*08e0*/  VIADD R25, R25, UR7 ;  /* 0x0000000719197c36 */ /* 0x000fe20008000000 */
[----:B------:R-:W-:Y:S01]  /*08f0*/  UPLOP3.LUT UP0, UPT, UPT, UPT, UPT, 0x40, 0x4 ;  /* 0x000000000004789c */ /* 0x000fe20003f0e870 */
[CC--:B-1----:R-:W-:Y:S01]  /*0900*/  LEA R26, P0, R0.reuse, R18.reuse, 0x3 ;  /* 0x00000012001a7211 */ /* 0x0c2fe200078018ff */
[----:B------:R1:W-:Y:S01]  /*0910*/  LDGSTS.E.64 [R5], desc[UR10][R20.64] ;  /* 0x0000000014057fae */ /* 0x0003e2000b9a140a */
[C---:B------:R-:W-:Y:S01]  /*0920*/  LEA R9, R0.reuse, R9, 0x5 ;  /* 0x0000000900097211 */ /* 0x040fe200078e28ff */
[----:B------:R-:W-:Y:S01]  /*0930*/  UIADD3.X UR9, UPT, UPT, UR9, -0x1, URZ, UP1, !UPT ;  /* 0xffffffff09097890 */ /* 0x000fe20008ffe4ff */
[C---:B------:R-:W-:Y:S01]  /*0940*/  LEA.HI.X R27, R0.reuse, R19, RZ, 0x3, P0 ;  /* 0x00000013001b7211 */ /* 0x040fe200000f1cff */
[----:B--2---:R-:W-:Y:S01]  /*0950*/  IMAD R17, R0, 0x20, R23 ;  /* 0x0000002000117824 */ /* 0x004fe200078e0217 */
[----:B------:R-:W-:Y:S01]  /*0960*/  IADD3 R3, P0, PT, R2, R18, RZ ;  /* 0x0000001202037210 */ /* 0x000fe20007f1e0ff */
[----:B------:R2:W-:Y:S01]  /*0970*/  LDGSTS.E.64 [R9], desc[UR10][R18.64] ;  /* 0x0000000012097fae */ /* 0x0005e2000b9a140a */
[----:B---3--:R-:W-:-:S03]  /*0980*/  IMAD R6, R0, 0x20, R5 ;  /* 0x0000002000067824 */ /* 0x008fc600078e0205 */
[----:B------:R3:W-:Y:S01]  /*0990*/  LDGSTS.E.64 [R17], desc[UR10][R26.64] ;  /* 0x000000001a117fae */ /* 0x0007e2000b9a140a */
[----:B------:R-:W-:Y:S02]  /*09a0*/  IMAD.X R7, R4, 0x1, R19, P0 ;  /* 0x0000000104077824 */ /* 0x000fe400000e0613 */
[C---:B------:R-:W-:Y:S01]  /*09b0*/  IMAD R23, R0.reuse, 0x20, R17 ;  /* 0x0000002000177824 */ /* 0x040fe200078e0211 */
[----:B------:R3:W-:Y:S01]  /*09c0*/  LDGSTS.E.64 [R8], desc[UR10][R28.64] ;  /* 0x000000001c087fae */ /* 0x0007e2000b9a140a */
[C---:B------:R-:W-:Y:S01]  /*09d0*/  IMAD R11, R0.reuse, 0x20, R8 ;  /* 0x00000020000b7824 */ /* 0x040fe200078e0208 */
[C---:B-1----:R-:W-:Y:S02]  /*09e0*/  LEA R5, R0.reuse, R6, 0x5 ;  /* 0x0000000600057211 */ /* 0x042fe400078e28ff */
[----:B------:R3:W-:Y:S01]  /*09f0*/  LDGSTS.E.64 [R6], desc[UR10][R24.64] ;  /* 0x0000000018067fae */ /* 0x0007e2000b9a140a */
[----:B--2---:R-:W-:-:S07]  /*0a00*/  LEA R9, R0, R9, 0x5 ;  /* 0x0000000900097211 */ /* 0x004fce00078e28ff */
.L_x_5:
[----:B------:R-:W-:-:S04]  /*0a10*/  UISETP.NE.U32.AND UP1, UPT, UR8, URZ, UPT ;  /* 0x000000ff0800728c */ /* 0x000fc8000bf25070 */
[----:B------:R-:W-:-:S09]  /*0a20*/  UISETP.NE.OR.EX UP0, UPT, UR9, URZ, UP0, UP1 ;  /* 0x000000ff0900728c */ /* 0x000fd20008705710 */
[----:B------:R-:W-:Y:S05]  /*0a30*/  BRA.U !UP0, `(.L_x_1) ;  /* 0x0000000108687547 */ /* 0x000fea000b800000 */
.L_x_2:
[----:B------:R-:W-:Y:S01]  /*0a40*/  UIADD3 UR8, UP0, UPT, UR8, -0x4, URZ ;  /* 0xfffffffc08087890 */ /* 0x000fe2000ff1e0ff */
[----:B---3--:R-:W-:Y:S01]  /*0a50*/  IMAD.MOV.U32 R6, RZ, RZ, R3 ;  /* 0x000000ffff067224 */ /* 0x008fe200078e0003 */
[CC--:B------:R-:W-:Y:S01]  /*0a60*/  LEA R18, P0, R0.reuse, R3.reuse, 0x3 ;  /* 0x0000000300127211 */ /* 0x0c0fe200078018ff */
[----:B------:R-:W-:Y:S01]  /*0a70*/  UMOV UR7, URZ ;  /* 0x000000ff00077c82 */ /* 0x000fe20008000000 */
[----:B------:R-:W-:Y:S01]  /*0a80*/  UIADD3.X UR9, UPT, UPT, UR9, -0x1, URZ, UP0, !UPT ;  /* 0xffffffff09097890 */ /* 0x000fe200087fe4ff */
[C---:B------:R-:W-:Y:S01]  /*0a90*/  LEA R16, P1, R0.reuse, R3, 0x4 ;  /* 0x0000000300107211 */ /* 0x040fe200078220ff */
[----:B------:R-:W-:Y:S01]  /*0aa0*/  UISETP.NE.U32.AND UP0, UPT, UR8, URZ, UPT ;  /* 0x000000ff0800728c */ /* 0x000fe2000bf05070 */
[C---:B----4-:R-:W-:Y:S01]  /*0ab0*/  IMAD.WIDE.U32 R20, R0.reuse, 0x18, R6 ;  /* 0x0000001800147825 */ /* 0x050fe200078e0006 */
[CC--:B------:R-:W-:Y:S01]  /*0ac0*/  LEA.HI.X R19, R0.reuse, R7.reuse, RZ, 0x3, P0 ;  /* 0x0000000700137211 */ /* 0x0c0fe200000f1cff */
[----:B------:R-:W-:Y:S01]  /*0ad0*/  @!PT LDS RZ, [RZ] ;  /* 0x00000000fffff984 */ /* 0x000fe20000000800 */
[----:B------:R-:W-:Y:S01]  /*0ae0*/  @!PT LDS RZ, [RZ] ;  /* 0x00000000fffff984 */ /* 0x000fe20000000800 */
[----:B------:R-:W-:Y:S01]  /*0af0*/  @!PT LDS RZ, [RZ] ;  /* 0x00000000fffff984 */ /* 0x000fe20000000800 */
[----:B------:R1:W-:Y:S01]  /*0b00*/  LDGSTS.E.64 [R9], desc[UR10][R6.64] ;  /* 0x0000000006097fae */ /* 0x0003e2000b9a140a */
[----:B------:R-:W-:Y:S01]  /*0b10*/  UISETP.NE.AND.EX UP0, UPT, UR9, URZ, UPT, UP0 ;  /* 0x000000ff0900728c */ /* 0x000fe2000bf05300 */
[----:B------:R-:W-:Y:S01]  /*0b20*/  LEA.HI.X R17, R0, R7, RZ, 0x4, P1 ;  /* 0x0000000700117211 */ /* 0x000fe200008f24ff */
[----:B------:R-:W-:Y:S01]  /*0b30*/  VIADD R21, R21, UR7 ;  /* 0x0000000715157c36 */ /* 0x000fe20008000000 */
[----:B------:R-:W-:Y:S01]  /*0b40*/  IADD3 R3, P0, PT, R2, R3, RZ ;  /* 0x0000000302037210 */ /* 0x000fe20007f1e0ff */
[----:B------:R2:W-:Y:S04]  /*0b50*/  LDGSTS.E.64 [R23], desc[UR10][R18.64] ;  /* 0x0000000012177fae */ /* 0x0005e8000b9a140a */
[----:B------:R3:W-:Y:S01]  /*0b60*/  LDGSTS.E.64 [R11], desc[UR10][R16.64] ;  /* 0x00000000100b7fae */ /* 0x0007e2000b9a140a */
[----:B-1----:R-:W-:-:S03]  /*0b70*/  IMAD R9, R0, 0x20, R9 ;  /* 0x0000002000097824 */ /* 0x002fc600078e0209 */
[----:B------:R1:W-:Y:S01]  /*0b80*/  LDGSTS.E.64 [R5], desc[UR10][R20.64] ;  /* 0x0000000014057fae */ /* 0x0003e2000b9a140a */
[----:B------:R-:W-:Y:S01]  /*0b90*/  IADD3.X R7, PT, PT, R4, R7, RZ, P0, !PT ;  /* 0x0000000704077210 */ /* 0x000fe200007fe4ff */
[C---:B--2---:R-:W-:Y:S02]  /*0ba0*/  IMAD R23, R0.reuse, 0x20, R23 ;  /* 0x0000002000177824 */ /* 0x044fe400078e0217 */
[C---:B---3--:R-:W-:Y:S02]  /*0bb0*/  IMAD R11, R0.reuse, 0x20, R11 ;  /* 0x00000020000b7824 */ /* 0x048fe400078e020b */
[----:B-1----:R-:W-:Y:S01]  /*0bc0*/  IMAD R5, R0, 0x20, R5 ;  /* 0x0000002000057824 */ /* 0x002fe200078e0205 */
[----:B------:R-:W-:Y:S06]  /*0bd0*/  BRA.U UP0, `(.L_x_2) ;  /* 0xfffffffd00987547 */ /* 0x000fec000b83ffff */
.L_x_1:
[----:B------:R-:W-:-:S04]  /*0be0*/  UISETP.NE.U32.AND UP0, UPT, UR12, URZ, UPT ;  /* 0x000000ff0c00728c */ /* 0x000fc8000bf05070 */
[----:B------:R-:W-:-:S09]  /*0bf0*/  UISETP.NE.AND.EX UP0, UPT, UR6, URZ, UPT, UP0 ;  /* 0x000000ff0600728c */ /* 0x000fd2000bf05300 */
[----:B------:R-:W-:Y:S05]  /*0c00*/  BRA.U !UP0, `(.L_x_0) ;  /* 0x0000000108687547 */ /* 0x000fea000b800000 */
[----:B------:R-:W5:Y:S01]  /*0c10*/  S2UR UR8, SR_CgaCtaId ;  /* 0x00000000000879c3 */ /* 0x000f620000008800 */
[----:B------:R-:W3:Y:S01]  /*0c20*/  LDCU.64 UR14, c[0x0][0x380] ;  /* 0x00007000ff0e77ac */ /* 0x000ee20008000a00 */
[----:B------:R-:W-:Y:S02]  /*0c30*/  HFMA2 R15, -RZ, RZ, 0, 0 ;  /* 0x00000000ff0f7431 */ /* 0x000fe400000001ff */
[C---:B--2---:R-:W-:Y:S01]  /*0c40*/  IMAD R5, R0.reuse, UR5, RZ ;  /* 0x0000000500057c24 */ /* 0x044fe2000f8e02ff */
[----:B------:R-:W-:Y:S01]  /*0c50*/  UMOV UR7, 0x400 ;  /* 0x0000040000077882 */ /* 0x000fe20000000000 */
[----:B-1----:R-:W-:-:S04]  /*0c60*/  IMAD.WIDE.U32 R2, R0, UR4, R14 ;  /* 0x0000000400027c25 */ /* 0x002fc8000f8e000e */
[----:B------:R-:W-:Y:S02]  /*0c70*/  IMAD R14, R0, UR4, R14 ;  /* 0x00000004000e7c24 */ /* 0x000fe4000f8e020e */
[----:B------:R-:W-:Y:S01]  /*0c80*/  IMAD.IADD R3, R3, 0x1, R5 ;  /* 0x0000000103037824 */ /* 0x000fe200078e0205 */
[----:B---3--:R-:W-:-:S04]  /*0c90*/  LEA R7, P0, R2, UR14, 0x3 ;  /* 0x0000000e02077c11 */ /* 0x008fc8000f8018ff */
[----:B------:R-:W-:Y:S01]  /*0ca0*/  LEA.HI.X R4, R2, UR15, R3, 0x3, P0 ;  /* 0x0000000f02047c11 */ /* 0x000fe200080f1c03 */
[----:B-----5:R-:W-:-:S06]  /*0cb0*/  ULEA UR7, UR8, UR7, 0x18 ;  /* 0x0000000708077291 */ /* 0x020fcc000f8ec0ff */
[----:B------:R-:W-:-:S07]  /*0cc0*/  LEA R5, R14, UR7, 0x3 ;  /* 0x000000070e057c11 */ /* 0x000fce000f8e18ff */
.L_x_6:
[----:B------:R-:W-:Y:S01]  /*0cd0*/  UIADD3 UR12, UP0, UPT, UR12, -0x1, URZ ;  /* 0xffffffff0c0c7890 */ /* 0x000fe2000ff1e0ff */
[----:B------:R-:W-:Y:S01]  /*0ce0*/  IMAD.MOV.U32 R2, RZ, RZ, R7 ;  /* 0x000000ffff027224 */ /* 0x000fe200078e0007 */
[C---:B------:R-:W-:Y:S01]  /*0cf0*/  LEA R7, P0, R0.reuse, R7, 0x3 ;  /* 0x0000000700077211 */ /* 0x040fe200078018ff */
[----:B------:R-:W-:Y:S01]  /*0d00*/  IMAD.MOV.U32 R3, RZ, RZ, R4 ;  /* 0x000000ffff037224 */ /* 0x000fe200078e0004 */
[----:B------:R-:W-:Y:S02]  /*0d10*/  UIADD3.X UR6, UPT, UPT, UR6, -0x1, URZ, UP0, !UPT ;  /* 0xffffffff06067890 */ /* 0x000fe400087fe4ff */
[----:B------:R-:W-:Y:S01]  /*0d20*/  UISETP.NE.U32.AND UP0, UPT, UR12, URZ, UPT ;  /* 0x000000ff0c00728c */ /* 0x000fe2000bf05070 */
[C---:B------:R-:W-:Y:S01]  /*0d30*/  LEA.HI.X R4, R0.reuse, R4, RZ, 0x3, P0 ;  /* 0x0000000400047211 */ /* 0x040fe200000f1cff */
[----:B------:R-:W-:Y:S01]  /*0d40*/  @!PT LDS RZ, [RZ] ;  /* 0x00000000fffff984 */ /* 0x000fe20000000800 */
[----:B------:R-:W-:Y:S01]  /*0d50*/  @!PT LDS RZ, [RZ] ;  /* 0x00000000fffff984 */ /* 0x000fe20000000800 */
[----:B------:R-:W-:Y:S01]  /*0d60*/  @!PT LDS RZ, [RZ] ;  /* 0x00000000fffff984 */ /* 0x000fe20000000800 */
[----:B------:R1:W-:Y:S02]  /*0d70*/  LDGSTS.E.64 [R5], desc[UR10][R2.64] ;  /* 0x0000000002057fae */ /* 0x0003e4000b9a140a */
[----:B------:R-:W-:Y:S01]  /*0d80*/  UISETP.NE.AND.EX UP0, UPT, UR6, URZ, UPT, UP0 ;  /* 0x000000ff0600728c */ /* 0x000fe2000bf05300 */
[----:B-1----:R-:W-:-:S08]  /*0d90*/  LEA R5, R0, R5, 0x3 ;  /* 0x0000000500057211 */ /* 0x002fd000078e18ff */
[----:B------:R-:W-:Y:S05]  /*0da0*/  BRA.U UP0, `(.L_x_6) ;  /* 0xfffffffd00c87547 */ /* 0x000fea000b83ffff */
.L_x_0:
[----:B------:R-:W0:Y:S01]  /*0db0*/  LDGDEPBAR ;  /* 0x00000000000079af */ /* 0x000e220000000000 */
[----:B------:R-:W-:-:S04]  /*0dc0*/  DEPBAR.LE SB0, 0x0 ;  /* 0x000080000000791a */ /* 0x000fc80000000000 */
[----:B------:R-:W-:Y:S01]  /*0dd0*/  CS2R R4, SR_CLOCKLO ;  /* 0x0000000000047805 */ /* 0x000fe20000015000 */
[----:B--2---:R-:W2:Y:S01]  /*0de0*/  S2R R0, SR_LANEID ;  /* 0x0000000000007919 */ /* 0x004ea20000000000 */
[----:B------:R-:W5:Y:S01]  /*0df0*/  LDC.64 R2, c[0x0][0x388] ;  /* 0x0000e200ff027b82 */ /* 0x000f620000000a00 */
[----:B------:R-:W-:-:S03]  /*0e00*/  VOTEU.ANY UR4, UPT, PT ;  /* 0x0000000000047886 */ /* 0x000fc600038e0100 */
[----:B------:R-:W-:Y:S01]  /*0e10*/  IADD3 R4, P0, PT, -R12, R4, RZ ;  /* 0x000000040c047210 */ /* 0x000fe20007f1e1ff */
[----:B------:R-:W-:Y:S02]  /*0e20*/  UFLO.U32 UR5, UR4 ;  /* 0x00000004000572bd */ /* 0x000fe400080e0000 */
[----:B------:R-:W-:Y:S02]  /*0e30*/  UPOPC UR4, UR4 ;  /* 0x00000004000472bf */ /* 0x000fe40008000000 */
[----:B------:R-:W-:-:S04]  /*0e40*/  IMAD.X R5, R5, 0x1, ~R13, P0 ;  /* 0x0000000105057824 */ /* 0x000fc800000e0e0d */
[----:B------:R-:W-:Y:S02]  /*0e50*/  IMAD R7, R5, UR4, RZ ;  /* 0x0000000405077c24 */ /* 0x000fe4000f8e02ff */
[----:B------:R-:W-:-:S04]  /*0e60*/  IMAD.WIDE.U32 R4, R4, UR4, RZ ;  /* 0x0000000404047c25 */ /* 0x000fc8000f8e00ff */
[----:B------:R-:W-:Y:S01]  /*0e70*/  IMAD.IADD R5, R5, 0x1, R7 ;  /* 0x0000000105057824 */ /* 0x000fe200078e0207 */
[----:B--2---:R-:W-:-:S13]  /*0e80*/  ISETP.EQ.U32.AND P0, PT, R0, UR5, PT ;  /* 0x0000000500007c0c */ /* 0x004fda000bf02070 */
[----:B-----5:R-:W-:Y:S01]  /*0e90*/  @P0 REDG.E.ADD.64.STRONG.GPU desc[UR10][R2.64], R4 ;  /* 0x000000040200098e */ /* 0x020fe2000c12e50a */
[----:B------:R-:W-:Y:S05]  /*0ea0*/  EXIT ;  /* 0x000000000000794d */ /* 0x000fea0003800000 */
.L_x_7:
[----:B------:R-:W-:-:S00]  /*0eb0*/  BRA `(.L_x_7) ;  /* 0xfffffffc00fc7947 */ /* 0x000fc0000383ffff */
[----:B------:R-:W-:-:S00]  /*0ec0*/  NOP ;  /* 0x0000000000007918 */ /* 0x000fc00000000000 */
        /* <DEDUP_REMOVED lines=11> */
.L_x_28:


//--------------------- .text._Z20pipeline_kernel_syncImEvPT_Pmm --------------------------
	.section	.text._Z20pipeline_kernel_syncImEvPT_Pmm,"ax",@progbits
	.align	128
        .global         _Z20pipeline_kernel_syncImEvPT_Pmm
        .type           _Z20pipeline_kernel_syncImEvPT_Pmm,@function
        .size           _Z20pipeline_kernel_syncImEvPT_Pmm,(.L_x_29 - _Z20pipeline_kernel_syncImEvPT_Pmm)
        .other          _Z20pipeline_kernel_syncImEvPT_Pmm,@"STO_CUDA_ENTRY STV_DEFAULT"
_Z20pipeline_kernel_syncImEvPT_Pmm:
.text._Z20pipeline_kernel_syncImEvPT_Pmm:
[----:B------:R-:W-:Y:S01]  /*0000*/  LDC R1, c[0x0][0x37c] ;  /* 0x0000df00ff017b82 */ /* 0x000fe20000000800 */
[----:B------:R-:W0:Y:S01]  /*0010*/  LDCU.64 UR10, c[0x0][0x358] ;  /* 0x00006b00ff0a77ac */ /* 0x000e220008000a00 */
[----:B------:R-:W-:Y:S01]  /*0020*/  NOP ;  /* 0x0000000000007918 */ /* 0x000fe20000000000 */
[----:B------:R-:W-:Y:S01]  /*0030*/  CS2R R8, SR_CLOCKLO ;  /* 0x0000000000087805 */ /* 0x000fe20000015000 */
[----:B------:R-:W1:Y:S02]  /*0040*/  LDCU.64 UR8, c[0x0][0x390] ;  /* 0x00007200ff0877ac */ /* 0x000e640008000a00 */
[----:B-1----:R-:W-:-:S04]  /*0050*/  UISETP.NE.U32.AND UP0, UPT, UR8, URZ, UPT ;  /* 0x000000ff0800728c */ /* 0x002fc8000bf05070 */
[----:B------:R-:W-:-:S09]  /*0060*/  UISETP.NE.AND.EX UP0, UPT, UR9, URZ, UPT, UP0 ;  /* 0x000000ff0900728c */ /* 0x000fd2000bf05300 */
[----:B0-----:R-:W-:Y:S05]  /*0070*/  BRA.U !UP0, `(.L_x_8) ;  /* 0x00000009086c7547 */ /* 0x001fea000b800000 */
[----:B------:R-:W0:Y:S01]  /*0080*/  S2R R10, SR_TID.X ;  /* 0x00000000000a7919 */ /* 0x000e220000002100 */
[----:B------:R-:W1:Y:S01]  /*0090*/  LDC R0, c[0x0][0x360] ;  /* 0x0000d800ff007b82 */ /* 0x000e620000000800 */
[----:B------:R-:W-:Y:S02]  /*00a0*/  UISETP.GE.U32.AND UP1, UPT, UR8, 0x8, UPT ;  /* 0x000000080800788c */ /* 0x000fe4000bf26070 */
[----:B------:R-:W-:Y:S02]  /*00b0*/  ULOP3.LUT UR12, UR8, 0x7, URZ, 0xc0, !UPT ;  /* 0x00000007080c7892 */ /* 0x000fe4000f8ec0ff */
[----:B------:R-:W-:Y:S02]  /*00c0*/  UISETP.GE.U32.AND.EX UP1, UPT, UR9, URZ, UPT, UP1 ;  /* 0x000000ff0900728c */ /* 0x000fe4000bf26110 */
[----:B------:R-:W-:Y:S01]  /*00d0*/  UISETP.NE.U32.AND UP0, UPT, UR12, URZ, UPT ;  /* 0x000000ff0c00728c */ /* 0x000fe2000bf05070 */
[----:B------:R-:W-:Y:S01]  /*00e0*/  UMOV UR4, URZ ;  /* 0x000000ff00047c82 */ /* 0x000fe20008000000 */
[----:B------:R-:W-:-:S02]  /*00f0*/  UMOV UR5, URZ ;  /* 0x000000ff00057c82 */ /* 0x000fc40008000000 */
[----:B------:R-:W-:-:S03]  /*0100*/  UISETP.NE.AND.EX UP0, UPT, URZ, URZ, UPT, UP0 ;  /* 0x000000ffff00728c */ /* 0x000fc6000bf05300 */
[----:B------:R-:W-:Y:S08]  /*0110*/  BRA.U !UP1, `(.L_x_9) ;  /* 0x0000000109f07547 */ /* 0x000ff0000b800000 */
[----:B------:R-:W2:Y:S01]  /*0120*/  S2UR UR7, SR_CgaCtaId ;  /* 0x00000000000779c3 */ /* 0x000ea20000008800 */
[----:B------:R-:W0:Y:S01]  /*0130*/  LDCU.64 UR14, c[0x0][0x380] ;  /* 0x00007000ff0e77ac */ /* 0x000e220008000a00 */
[----:B-1----:R-:W-:Y:S01]  /*0140*/  IMAD.SHL.U32 R2, R0, 0x8, RZ ;  /* 0x0000000800027824 */ /* 0x002fe200078e00ff */
[----:B------:R-:W-:Y:S01]  /*0150*/  SHF.R.U32.HI R27, RZ, 0x1d, R0 ;  /* 0x0000001dff1b7819 */ /* 0x000fe20000011600 */
[----:B------:R-:W1:Y:S01]  /*0160*/  LDCU UR5, c[0x0][0x394] ;  /* 0x00007280ff0577ac */ /* 0x000e620008000800 */
[----:B------:R-:W-:Y:S01]  /*0170*/  UMOV UR6, 0x400 ;  /* 0x0000040000067882 */ /* 0x000fe20000000000 */
[----:B------:R-:W-:Y:S01]  /*0180*/  ULOP3.LUT UR4, UR8, 0xfffffff8, URZ, 0xc0, !UPT ;  /* 0xfffffff808047892 */ /* 0x000fe2000f8ec0ff */
[----:B0-----:R-:W-:-:S04]  /*0190*/  LEA R4, P0, R10, UR14, 0x3 ;  /* 0x0000000e0a047c11 */ /* 0x001fc8000f8018ff */
[----:B------:R-:W-:Y:S01]  /*01a0*/  LEA.HI.X R3, R10, UR15, RZ, 0x3, P0 ;  /* 0x0000000f0a037c11 */ /* 0x000fe200080f1cff */
[----:B--2---:R-:W-:-:S03]  /*01b0*/  ULEA UR6, UR7, UR6, 0x18 ;  /* 0x0000000607067291 */ /* 0x004fc6000f8ec0ff */
[----:B-1----:R-:W-:-:S03]  /*01c0*/  UMOV UR7, UR5 ;  /* 0x0000000500077c82 */ /* 0x002fc60008000000 */
[----:B------:R-:W-:Y:S01]  /*01d0*/  LEA R5, R10, UR6, 0x3 ;  /* 0x000000060a057c11 */ /* 0x000fe2000f8e18ff */
[----:B------:R-:W-:-:S06]  /*01e0*/  UMOV UR6, UR4 ;  /* 0x0000000400067c82 */ /* 0x000fcc0008000000 */
.L_x_10:
[C---:B------:R-:W-:Y:S01]  /*01f0*/  IADD3 R18, P0, PT, R2.reuse, R4, RZ ;  /* 0x0000000402127210 */ /* 0x040fe20007f1e0ff */
[----:B--2---:R-:W-:Y:S02]  /*0200*/  IMAD.MOV.U32 R6, RZ, RZ, R4 ;  /* 0x000000ffff067224 */ /* 0x004fe400078e0004 */
[--C-:B------:R-:W-:Y:S02]  /*0210*/  IMAD.MOV.U32 R7, RZ, RZ, R3.reuse ;  /* 0x000000ffff077224 */ /* 0x100fe400078e0003 */
[C---:B------:R-:W-:Y:S01]  /*0220*/  IMAD.X R19, R27.reuse, 0x1, R3, P0 ;  /* 0x000000011b137824 */ /* 0x040fe200000e0603 */
[----:B------:R-:W-:Y:S02]  /*0230*/  IADD3 R14, P0, PT, R2, R18, RZ ;  /* 0x00000012020e7210 */ /* 0x000fe40007f1e0ff */
[----:B------:R0:W2:Y:S02]  /*0240*/  LDG.E.64 R12, desc[UR10][R6.64] ;  /* 0x0000000a060c7981 */ /* 0x0000a4000c1e1b00 */
[----:B------:R-:W-:-:S02]  /*0250*/  IADD3.X R15, PT, PT, R27, R19, RZ, P0, !PT ;  /* 0x000000131b0f7210 */ /* 0x000fc400007fe4ff */
[C---:B------:R-:W-:Y:S01]  /*0260*/  IADD3 R24, P0, PT, R2.reuse, R14, RZ ;  /* 0x0000000e02187210 */ /* 0x040fe20007f1e0ff */
[----:B------:R-:W3:Y:S04]  /*0270*/  LDG.E.64 R18, desc[UR10][R18.64] ;  /* 0x0000000a12127981 */ /* 0x000ee8000c1e1b00 */
[C---:B------:R-:W-:Y:S01]  /*0280*/  IMAD.X R25, R27.reuse, 0x1, R15, P0 ;  /* 0x000000011b197824 */ /* 0x040fe200000e060f */
[C---:B------:R-:W-:Y:S01]  /*0290*/  IADD3 R22, P0, PT, R2.reuse, R24, RZ ;  /* 0x0000001802167210 */ /* 0x040fe20007f1e0ff */
[----:B------:R-:W4:Y:S04]  /*02a0*/  LDG.E.64 R14, desc[UR10][R14.64] ;  /* 0x0000000a0e0e7981 */ /* 0x000f28000c1e1b00 */
[C---:B------:R-:W-:Y:S01]  /*02b0*/  IMAD.X R23, R27.reuse, 0x1, R25, P0 ;  /* 0x000000011b177824 */ /* 0x040fe200000e0619 */
[C---:B------:R-:W-:Y:S01]  /*02c0*/  IADD3 R20, P0, PT, R2.reuse, R22, RZ ;  /* 0x0000001602147210 */ /* 0x040fe20007f1e0ff */
[----:B------:R-:W5:Y:S04]  /*02d0*/  LDG.E.64 R24, desc[UR10][R24.64] ;  /* 0x0000000a18187981 */ /* 0x000f68000c1e1b00 */
[C---:B------:R-:W-:Y:S01]  /*02e0*/  IMAD.X R21, R27.reuse, 0x1, R23, P0 ;  /* 0x000000011b157824 */ /* 0x040fe200000e0617 */
[----:B------:R-:W-:Y:S01]  /*02f0*/  IADD3 R16, P0, PT, R2, R20, RZ ;  /* 0x0000001402107210 */ /* 0x000fe20007f1e0ff */
[----:B------:R-:W5:Y:S03]  /*0300*/  LDG.E.64 R22, desc[UR10][R22.64] ;  /* 0x0000000a16167981 */ /* 0x000f66000c1e1b00 */
[----:B------:R-:W-:-:S02]  /*0310*/  IADD3.X R17, PT, PT, R27, R21, RZ, P0, !PT ;  /* 0x000000151b117210 */ /* 0x000fc400007fe4ff */
[----:B0-----:R-:W-:Y:S01]  /*0320*/  IADD3 R6, P0, PT, R2, R16, RZ ;  /* 0x0000001002067210 */ /* 0x001fe20007f1e0ff */
[----:B------:R-:W5:Y:S04]  /*0330*/  LDG.E.64 R20, desc[UR10][R20.64] ;  /* 0x0000000a14147981 */ /* 0x000f68000c1e1b00 */
[----:B------:R-:W-:Y:S02]  /*0340*/  IMAD.X R7, R27, 0x1, R17, P0 ;  /* 0x000000011b077824 */ /* 0x000fe400000e0611 */
[----:B------:R-:W5:Y:S04]  /*0350*/  LDG.E.64 R16, desc[UR10][R16.64] ;  /* 0x0000000a10107981 */ /* 0x000f68000c1e1b00 */
[----:B------:R-:W5:Y:S01]  /*0360*/  LDG.E.64 R6, desc[UR10][R6.64] ;  /* 0x0000000a06067981 */ /* 0x000f62000c1e1b00 */
[----:B------:R-:W-:-:S04]  /*0370*/  IMAD R29, R0, 0x8, R5 ;  /* 0x00000008001d7824 */ /* 0x000fc800078e0205 */
[----:B------:R-:W-:-:S05]  /*0380*/  IMAD R26, R0, 0x8, R29 ;  /* 0x00000008001a7824 */ /* 0x000fca00078e021d */
[----:B------:R-:W-:Y:S01]  /*0390*/  LEA R28, R0, R26, 0x3 ;  /* 0x0000001a001c7211 */ /* 0x000fe200078e18ff */
[----:B------:R-:W-:-:S04]  /*03a0*/  UIADD3 UR6, UP1, UPT, UR6, -0x8, URZ ;  /* 0xfffffff806067890 */ /* 0x000fc8000ff3e0ff */
[----:B------:R-:W-:Y:S02]  /*03b0*/  UIADD3.X UR7, UPT, UPT, UR7, -0x1, URZ, UP1, !UPT ;  /* 0xffffffff07077890 */ /* 0x000fe40008ffe4ff */
[----:B------:R-:W-:-:S04]  /*03c0*/  UISETP.NE.U32.AND UP1, UPT, UR6, URZ, UPT ;  /* 0x000000ff0600728c */ /* 0x000fc8000bf25070 */
[----:B------:R-:W-:Y:S01]  /*03d0*/  UISETP.NE.AND.EX UP1, UPT, UR7, URZ, UPT, UP1 ;  /* 0x000000ff0700728c */ /* 0x000fe2000bf25310 */
[----:B------:R-:W-:-:S04]  /*03e0*/  LEA R4, P0, R0, R4, 0x6 ;  /* 0x0000000400047211 */ /* 0x000fc800078030ff */
[C---:B------:R-:W-:Y:S01]  /*03f0*/  LEA.HI.X R3, R0.reuse, R3, RZ, 0x6, P0 ;  /* 0x0000000300037211 */ /* 0x040fe200000f34ff */
[----:B--2---:R0:W-:Y:S04]  /*0400*/  STS.64 [R5], R12 ;  /* 0x0000000c05007388 */ /* 0x0041e80000000a00 */
[----:B---3--:R1:W-:Y:S01]  /*0410*/  STS.64 [R29], R18 ;  /* 0x000000121d007388 */ /* 0x0083e20000000a00 */
[----:B0-----:R-:W-:-:S03]  /*0420*/  IMAD R13, R0, 0x8, R28 ;  /* 0x00000008000d7824 */ /* 0x001fc600078e021c */
[----:B----4-:R0:W-:Y:S01]  /*0430*/  STS.64 [R26], R14 ;  /* 0x0000000e1a007388 */ /* 0x0101e20000000a00 */
[----:B-1----:R-:W-:-:S03]  /*0440*/  IMAD R19, R0, 0x8, R13 ;  /* 0x0000000800137824 */ /* 0x002fc600078e020d */
[----:B-----5:R2:W-:Y:S01]  /*0450*/  STS.64 [R28], R24 ;  /* 0x000000181c007388 */ /* 0x0205e20000000a00 */
[----:B0-----:R-:W-:-:S03]  /*0460*/  IMAD R15, R0, 0x8, R19 ;  /* 0x00000008000f7824 */ /* 0x001fc600078e0213 */
[----:B------:R2:W-:Y:S02]  /*0470*/  STS.64 [R13], R22 ;  /* 0x000000160d007388 */ /* 0x0005e40000000a00 */
[C---:B------:R-:W-:Y:S02]  /*0480*/  LEA R29, R0.reuse, R15, 0x3 ;  /* 0x0000000f001d7211 */ /* 0x040fe400078e18ff */
[----:B------:R2:W-:Y:S04]  /*0490*/  STS.64 [R19], R20 ;  /* 0x0000001413007388 */ /* 0x0005e80000000a00 */
[----:B------:R2:W-:Y:S04]  /*04a0*/  STS.64 [R15], R16 ;  /* 0x000000100f007388 */ /* 0x0005e80000000a00 */
[----:B------:R2:W-:Y:S01]  /*04b0*/  STS.64 [R29], R6 ;  /* 0x000000061d007388 */ /* 0x0005e20000000a00 */
[----:B------:R-:W-:Y:S01]  /*04c0*/  IMAD R5, R0, 0x40, R5 ;  /* 0x0000004000057824 */ /* 0x000fe200078e0205 */
[----:B------:R-:W-:Y:S06]  /*04d0*/  BRA.U UP1, `(.L_x_10) ;  /* 0xfffffffd01447547 */ /* 0x000fec000b83ffff */
.L_x_9:
[----:B------:R-:W-:Y:S05]  /*04e0*/  BRA.U !UP0, `(.L_x_8) ;  /* 0x0000000508507547 */ /* 0x000fea000b800000 */
[----:B------:R-:W-:Y:S02]  /*04f0*/  UISETP.GE.U32.AND UP1, UPT, UR12, 0x4, UPT ;  /* 0x000000040c00788c */ /* 0x000fe4000bf26070 */
[----:B------:R-:W-:Y:S02]  /*0500*/  ULOP3.LUT UR9, UR8, 0x3, URZ, 0xc0, !UPT ;  /* 0x0000000308097892 */ /* 0x000fe4000f8ec0ff */
[----:B------:R-:W-:Y:S02]  /*0510*/  UISETP.GE.U32.AND.EX UP1, UPT, URZ, URZ, UPT, UP1 ;  /* 0x000000ffff00728c */ /* 0x000fe4000bf26110 */
[----:B------:R-:W-:-:S04]  /*0520*/  UISETP.NE.U32.AND UP0, UPT, UR9, URZ, UPT ;  /* 0x000000ff0900728c */ /* 0x000fc8000bf05070 */
[----:B------:R-:W-:-:S03]  /*0530*/  UISETP.NE.AND.EX UP0, UPT, URZ, URZ, UPT, UP0 ;  /* 0x000000ffff00728c */ /* 0x000fc6000bf05300 */
[----:B------:R-:W-:Y:S08]  /*0540*/  BRA.U !UP1, `(.L_x_11) ;  /* 0x0000000109847547 */ /* 0x000ff0000b800000 */
[----:B------:R-:W3:Y:S01]  /*0550*/  LDCU.64 UR6, c[0x0][0x380] ;  /* 0x00007000ff0677ac */ /* 0x000ee20008000a00 */
[----:B------:R-:W-:Y:S01]  /*0560*/  IMAD.MOV.U32 R11, RZ, RZ, RZ ;  /* 0x000000ffff0b7224 */ /* 0x000fe200078e00ff */
[----:B-12---:R-:W-:Y:S01]  /*0570*/  SHF.R.U32.HI R17, RZ, 0x1d, R0 ;  /* 0x0000001dff117819 */ /* 0x006fe20000011600 */
[C---:B------:R-:W-:Y:S02]  /*0580*/  IMAD R5, R0.reuse, UR5, RZ ;  /* 0x0000000500057c24 */ /* 0x040fe4000f8e02ff */
[----:B0-----:R-:W-:-:S04]  /*0590*/  IMAD.WIDE.U32 R2, R0, UR4, R10 ;  /* 0x0000000400027c25 */ /* 0x001fc8000f8e000a */
[----:B------:R-:W-:Y:S01]  /*05a0*/  IMAD.SHL.U32 R13, R0, 0x8, RZ ;  /* 0x00000008000d7824 */ /* 0x000fe200078e00ff */
[----:B------:R-:W-:Y:S02]  /*05b0*/  IADD3 R3, PT, PT, R3, R5, RZ ;  /* 0x0000000503037210 */ /* 0x000fe40007ffe0ff */
[----:B---3--:R-:W-:-:S04]  /*05c0*/  LEA R14, P1, R2, UR6, 0x3 ;  /* 0x00000006020e7c11 */ /* 0x008fc8000f8218ff */
[C---:B------:R-:W-:Y:S02]  /*05d0*/  IADD3 R4, P0, PT, R13.reuse, R14, RZ ;  /* 0x0000000e0d047210 */ /* 0x040fe40007f1e0ff */
[----:B------:R-:W-:Y:S02]  /*05e0*/  LEA.HI.X R15, R2, UR7, R3, 0x3, P1 ;  /* 0x00000007020f7c11 */ /* 0x000fe400088f1c03 */
[----:B------:R-:W-:-:S03]  /*05f0*/  IADD3 R6, P1, PT, R13, R4, RZ ;  /* 0x000000040d067210 */ /* 0x000fc60007f3e0ff */
[----:B------:R-:W-:Y:S01]  /*0600*/  IMAD.X R5, R17, 0x1, R15, P0 ;  /* 0x0000000111057824 */ /* 0x000fe200000e060f */
[----:B------:R-:W-:Y:S01]  /*0610*/  IADD3 R12, P0, PT, R13, R6, RZ ;  /* 0x000000060d0c7210 */ /* 0x000fe20007f1e0ff */
[----:B------:R0:W2:Y:S02]  /*0620*/  LDG.E.64 R2, desc[UR10][R14.64] ;  /* 0x0000000a0e027981 */ /* 0x0000a4000c1e1b00 */
[C---:B------:R-:W-:Y:S02]  /*0630*/  IMAD.X R7, R17.reuse, 0x1, R5, P1 ;  /* 0x0000000111077824 */ /* 0x040fe400008e0605 */
[----:B------:R-:W3:Y:S02]  /*0640*/  LDG.E.64 R4, desc[UR10][R4.64] ;  /* 0x0000000a04047981 */ /* 0x000ee4000c1e1b00 */
[----:B------:R-:W-:Y:S02]  /*0650*/  IMAD.X R13, R17, 0x1, R7, P0 ;  /* 0x00000001110d7824 */ /* 0x000fe400000e0607 */
[----:B------:R-:W4:Y:S04]  /*0660*/  LDG.E.64 R6, desc[UR10][R6.64] ;  /* 0x0000000a06067981 */ /* 0x000f28000c1e1b00 */
[----:B------:R-:W5:Y:S01]  /*0670*/  LDG.E.64 R12, desc[UR10][R12.64] ;  /* 0x0000000a0c0c7981 */ /* 0x000f62000c1e1b00 */
[----:B------:R-:W1:Y:S01]  /*0680*/  S2UR UR7, SR_CgaCtaId ;  /* 0x00000000000779c3 */ /* 0x000e620000008800 */
[----:B------:R-:W-:Y:S01]  /*0690*/  UMOV UR6, 0x400 ;  /* 0x0000040000067882 */ /* 0x000fe20000000000 */
[----:B------:R-:W-:Y:S01]  /*06a0*/  IMAD R16, R0, UR4, R10 ;  /* 0x0000000400107c24 */ /* 0x000fe2000f8e020a */
[----:B-1----:R-:W-:-:S06]  /*06b0*/  ULEA UR6, UR7, UR6, 0x18 ;  /* 0x0000000607067291 */ /* 0x002fcc000f8ec0ff */
[----:B------:R-:W-:-:S04]  /*06c0*/  LEA R17, R16, UR6, 0x3 ;  /* 0x0000000610117c11 */ /* 0x000fc8000f8e18ff */
[----:B------:R-:W-:-:S05]  /*06d0*/  LEA R19, R0, R17, 0x3 ;  /* 0x0000001100137211 */ /* 0x000fca00078e18ff */
[----:B0-----:R-:W-:-:S04]  /*06e0*/  IMAD R15, R0, 0x8, R19 ;  /* 0x00000008000f7824 */ /* 0x001fc800078e0213 */
[----:B------:R-:W-:Y:S01]  /*06f0*/  IMAD R21, R0, 0x8, R15 ;  /* 0x0000000800157824 */ /* 0x000fe200078e020f */
[----:B------:R-:W-:-:S04]  /*0700*/  UIADD3 UR4, UP1, UPT, UR4, 0x4, URZ ;  /* 0x0000000404047890 */ /* 0x000fc8000ff3e0ff */
[----:B------:R-:W-:Y:S01]  /*0710*/  UIADD3.X UR5, UPT, UPT, URZ, UR5, URZ, UP1, !UPT ;  /* 0x00000005ff057290 */ /* 0x000fe20008ffe4ff */
[----:B--2---:R0:W-:Y:S04]  /*0720*/  STS.64 [R17], R2 ;  /* 0x0000000211007388 */ /* 0x0041e80000000a00 */
[----:B---3--:R0:W-:Y:S04]  /*0730*/  STS.64 [R19], R4 ;  /* 0x0000000413007388 */ /* 0x0081e80000000a00 */
[----:B----4-:R0:W-:Y:S04]  /*0740*/  STS.64 [R15], R6 ;  /* 0x000000060f007388 */ /* 0x0101e80000000a00 */
[----:B-----5:R0:W-:Y:S02]  /*0750*/  STS.64 [R21], R12 ;  /* 0x0000000c15007388 */ /* 0x0201e40000000a00 */
.L_x_11:
[----:B------:R-:W-:Y:S05]  /*0760*/  BRA.U !UP0, `(.L_x_8) ;  /* 0x0000000108b07547 */ /* 0x000fea000b800000 */
[----:B------:R-:W-:Y:S02]  /*0770*/  UISETP.NE.U32.AND UP1, UPT, UR9, 0x1, UPT ;  /* 0x000000010900788c */ /* 0x000fe4000bf25070 */
[----:B------:R-:W-:Y:S02]  /*0780*/  ULOP3.LUT UR6, UR8, 0x1, URZ, 0xc0, !UPT ;  /* 0x0000000108067892 */ /* 0x000fe4000f8ec0ff */
[----:B------:R-:W-:Y:S02]  /*0790*/  UISETP.NE.AND.EX UP1, UPT, URZ, URZ, UPT, UP1 ;  /* 0x000000ffff00728c */ /* 0x000fe4000bf25310 */
[----:B------:R-:W-:-:S04]  /*07a0*/  UISETP.NE.U32.AND UP0, UPT, UR6, 0x1, UPT ;  /* 0x000000010600788c */ /* 0x000fc8000bf05070 */
[----:B------:R-:W-:-:S03]  /*07b0*/  UISETP.NE.U32.AND.EX UP0, UPT, URZ, URZ, UPT, UP0 ;  /* 0x000000ffff00728c */ /* 0x000fc6000bf05100 */
[----:B------:R-:W-:Y:S08]  /*07c0*/  BRA.U !UP1, `(.L_x_12) ;  /* 0x0000000109587547 */ /* 0x000ff0000b800000 */
[----:B------:R-:W3:Y:S01]  /*07d0*/  LDCU.64 UR6, c[0x0][0x380] ;  /* 0x00007000ff0677ac */ /* 0x000ee20008000a00 */
[----:B0-----:R-:W-:Y:S02]  /*07e0*/  HFMA2 R3, -RZ, RZ, 0, 0 ;  /* 0x00000000ff037431 */ /* 0x001fe400000001ff */
[----:B------:R-:W-:Y:S02]  /*07f0*/  IMAD.MOV.U32 R2, RZ, RZ, R10 ;  /* 0x000000ffff027224 */ /* 0x000fe400078e000a */
[C---:B-1----:R-:W-:Y:S02]  /*0800*/  IMAD R5, R0.reuse, UR5, RZ ;  /* 0x0000000500057c24 */ /* 0x042fe4000f8e02ff */
[----:B------:R-:W-:-:S04]  /*0810*/  IMAD.WIDE.U32 R2, R0, UR4, R2 ;  /* 0x0000000400027c25 */ /* 0x000fc8000f8e0002 */
[----:B------:R-:W-:Y:S01]  /*0820*/  IMAD.IADD R5, R3, 0x1, R5 ;  /* 0x0000000103057824 */ /* 0x000fe200078e0205 */
[----:B---3--:R-:W-:-:S04]  /*0830*/  LEA R4, P0, R2, UR6, 0x3 ;  /* 0x0000000602047c11 */ /* 0x008fc8000f8018ff */
[----:B------:R-:W-:Y:S02]  /*0840*/  LEA.HI.X R5, R2, UR7, R5, 0x3, P0 ;  /* 0x0000000702057c11 */ /* 0x000fe400080f1c05 */
[----:B------:R-:W-:-:S04]  /*0850*/  LEA R2, P0, R0, R4, 0x3 ;  /* 0x0000000400027211 */ /* 0x000fc800078018ff */
[C---:B------:R-:W-:Y:S02]  /*0860*/  LEA.HI.X R3, R0.reuse, R5, RZ, 0x3, P0 ;  /* 0x0000000500037211 */ /* 0x040fe400000f1cff */
[----:B------:R-:W3:Y:S04]  /*0870*/  LDG.E.64 R4, desc[UR10][R4.64] ;  /* 0x0000000a04047981 */ /* 0x000ee8000c1e1b00 */
[----:B------:R-:W4:Y:S01]  /*0880*/  LDG.E.64 R2, desc[UR10][R2.64] ;  /* 0x0000000a02027981 */ /* 0x000f22000c1e1b00 */
[----:B------:R-:W0:Y:S01]  /*0890*/  S2UR UR7, SR_CgaCtaId ;  /* 0x00000000000779c3 */ /* 0x000e220000008800 */
[----:B------:R-:W-:Y:S01]  /*08a0*/  UMOV UR6, 0x400 ;  /* 0x0000040000067882 */ /* 0x000fe20000000000 */
[----:B--2---:R-:W-:Y:S01]  /*08b0*/  IMAD R6, R0, UR4, R10 ;  /* 0x0000000400067c24 */ /* 0x004fe2000f8e020a */
[----:B------:R-:W-:-:S04]  /*08c0*/  UIADD3 UR4, UP1, UPT, UR4, 0x2, URZ ;  /* 0x0000000204047890 */ /* 0x000fc8000ff3e0ff */
[----:B------:R-:W-:Y:S02]  /*08d0*/  UIADD3.X UR5, UPT, UPT, URZ, UR5, URZ, UP1, !UPT ;  /* 0x00000005ff057290 */ /* 0x000fe40008ffe4ff */
[----:B0-----:R-:W-:-:S06]  /*08e0*/  ULEA UR6, UR7, UR6, 0x18 ;  /* 0x0000000607067291 */ /* 0x001fcc000f8ec0ff */
[----:B------:R-:W-:-:S05]  /*08f0*/  LEA R7, R6, UR6, 0x3 ;  /* 0x0000000606077c11 */ /* 0x000fca000f8e18ff */
[----:B------:R-:W-:Y:S01]  /*0900*/  IMAD R13, R0, 0x8, R7 ;  /* 0x00000008000d7824 */ /* 0x000fe200078e0207 */
[----:B---3--:R3:W-:Y:S04]  /*0910*/  STS.64 [R7], R4 ;  /* 0x0000000407007388 */ /* 0x0087e80000000a00 */
[----:B----4-:R3:W-:Y:S02]  /*0920*/  STS.64 [R13], R2 ;  /* 0x000000020d007388 */ /* 0x0107e40000000a00 */
.L_x_12:
[----:B------:R-:W-:Y:S05]  /*0930*/  BRA.U UP0, `(.L_x_8) ;  /* 0x00000001003c7547 */ /* 0x000fea000b800000 */
[----:B------:R-:W4:Y:S01]  /*0940*/  LDCU.64 UR6, c[0x0][0x380] ;  /* 0x00007000ff0677ac */ /* 0x000f220008000a00 */
[----:B0--3--:R-:W-:Y:S01]  /*0950*/  MOV R2, R10 ;  /* 0x0000000a00027202 */ /* 0x009fe20000000f00 */
[----:B------:R-:W-:Y:S02]  /*0960*/  IMAD.MOV.U32 R3, RZ, RZ, RZ ;  /* 0x000000ffff037224 */ /* 0x000fe400078e00ff */
[C---:B-1----:R-:W-:Y:S02]  /*0970*/  IMAD R5, R0.reuse, UR5, RZ ;  /* 0x0000000500057c24 */ /* 0x042fe4000f8e02ff */
[----:B------:R-:W-:-:S04]  /*0980*/  IMAD.WIDE.U32 R2, R0, UR4, R2 ;  /* 0x0000000400027c25 */ /* 0x000fc8000f8e0002 */
[----:B------:R-:W-:Y:S01]  /*0990*/  IMAD.IADD R3, R3, 0x1, R5 ;  /* 0x0000000103037824 */ /* 0x000fe200078e0205 */
[----:B----4-:R-:W-:-:S04]  /*09a0*/  LEA R4, P0, R2, UR6, 0x3 ;  /* 0x0000000602047c11 */ /* 0x010fc8000f8018ff */
[----:B------:R-:W-:-:S05]  /*09b0*/  LEA.HI.X R5, R2, UR7, R3, 0x3, P0 ;  /* 0x0000000702057c11 */ /* 0x000fca00080f1c03 */
[----:B------:R-:W3:Y:S01]  /*09c0*/  LDG.E.64 R2, desc[UR10][R4.64] ;  /* 0x0000000a04027981 */ /* 0x000ee2000c1e1b00 */
[----:B------:R-:W0:Y:S01]  /*09d0*/  S2UR UR6, SR_CgaCtaId ;  /* 0x00000000000679c3 */ /* 0x000e220000008800 */
[----:B------:R-:W-:Y:S01]  /*09e0*/  UMOV UR5, 0x400 ;  /* 0x0000040000057882 */ /* 0x000fe20000000000 */
[----:B------:R-:W-:Y:S01]  /*09f0*/  IMAD R0, R0, UR4, R10 ;  /* 0x0000000400007c24 */ /* 0x000fe2000f8e020a */
[----:B0-----:R-:W-:-:S06]  /*0a00*/  ULEA UR5, UR6, UR5, 0x18 ;  /* 0x0000000506057291 */ /* 0x001fcc000f8ec0ff */
[----:B--2---:R-:W-:-:S05]  /*0a10*/  LEA R7, R0, UR5, 0x3 ;  /* 0x0000000500077c11 */ /* 0x004fca000f8e18ff */
[----:B---3--:R4:W-:Y:S02]  /*0a20*/  STS.64 [R7], R2 ;  /* 0x0000000207007388 */ /* 0x0089e40000000a00 */
.L_x_8:
[----:B0--3--:R-:W-:Y:S01]  /*0a30*/  CS2R R4, SR_CLOCKLO ;  /* 0x0000000000047805 */ /* 0x009fe20000015000 */
[----:B-1----:R-:W0:Y:S01]  /*0a40*/  S2R R0, SR_LANEID ;  /* 0x0000000000007919 */ /* 0x002e220000000000 */
[----:B----4-:R-:W1:Y:S01]  /*0a50*/  LDC.64 R2, c[0x0][0x388] ;  /* 0x0000e200ff027b82 */ /* 0x010e620000000a00 */
[----:B------:R-:W-:-:S03]  /*0a60*/  VOTEU.ANY UR4, UPT, PT ;  /* 0x0000000000047886 */ /* 0x000fc600038e0100 */
[----:B------:R-:W-:Y:S01]  /*0a70*/  IADD3 R4, P0, PT, -R8, R4, RZ ;  /* 0x0000000408047210 */ /* 0x000fe20007f1e1ff */
[----:B------:R-:W-:Y:S02]  /*0a80*/  UFLO.U32 UR5, UR4 ;  /* 0x00000004000572bd */ /* 0x000fe400080e0000 */
[----:B------:R-:W-:Y:S01]  /*0a90*/  UPOPC UR4, UR4 ;  /* 0x00000004000472bf */ /* 0x000fe20008000000 */
[----:B------:R-:W-:-:S05]  /*0aa0*/  IADD3.X R5, PT, PT, ~R9, R5, RZ, P0, !PT ;  /* 0x0000000509057210 */ /* 0x000fca00007fe5ff */
[----:B--2---:R-:W-:Y:S02]  /*0ab0*/  IMAD R7, R5, UR4, RZ ;  /* 0x0000000405077c24 */ /* 0x004fe4000f8e02ff */
[----:B------:R-:W-:-:S04]  /*0ac0*/  IMAD.WIDE.U32 R4, R4, UR4, RZ ;  /* 0x0000000404047c25 */ /* 0x000fc8000f8e00ff */
[----:B------:R-:W-:Y:S01]  /*0ad0*/  IMAD.IADD R5, R5, 0x1, R7 ;  /* 0x0000000105057824 */ /* 0x000fe200078e0207 */
[----:B0-----:R-:W-:-:S13]  /*0ae0*/  ISETP.EQ.U32.AND P0, PT, R0, UR5, PT ;  /* 0x0000000500007c0c */ /* 0x001fda000bf02070 */
[----:B-1----:R-:W-:Y:S01]  /*0af0*/  @P0 REDG.E.ADD.64.STRONG.GPU desc[UR10][R2.64], R4 ;  /* 0x000000040200098e */ /* 0x002fe2000c12e50a */
[----:B------:R-:W-:Y:S05]  /*0b00*/  EXIT ;  /* 0x000000000000794d */ /* 0x000fea0003800000 */
.L_x_13:
        /* <DEDUP_REMOVED lines=15> */
.L_x_29:


//--------------------- .text._Z21pipeline_kernel_asyncIjEvPT_Pmm --------------------------
	.section	.text._Z21pipeline_kernel_asyncIjEvPT_Pmm,"ax",@progbits
	.align	128
        .global         _Z21pipeline_kernel_asyncIjEvPT_Pmm
        .type           _Z21pipeline_kernel_asyncIjEvPT_Pmm,@function
        .size           _Z21pipeline_kernel_asyncIjEvPT_Pmm,(.L_x_30 - _Z21pipeline_kernel_asyncIjEvPT_Pmm)
        .other          _Z21pipeline_kernel_asyncIjEvPT_Pmm,@"STO_CUDA_ENTRY STV_DEFAULT"
_Z21pipeline_kernel_asyncIjEvPT_Pmm:
.text._Z21pipeline_kernel_asyncIjEvPT_Pmm:
        /* <DEDUP_REMOVED lines=43> */
.L_x_18:
        /* <DEDUP_REMOVED lines=10> */
[----:B------:R1:W-:Y:S01]  /*0350*/  LDGSTS.E [R9], desc[UR10][R6.64] ;  /* 0x0000000006097fae */ /* 0x0003e2000b9a100a */
[----:B------:R-:W-:Y:S01]  /*0360*/  LEA.HI.X R19, R0, R7, RZ, 0x3, P1 ;  /* 0x0000000700137211 */ /* 0x000fe200008f1cff */
[----:B------:R-:W-:Y:S01]  /*0370*/  VIADD R21, R21, UR7 ;  /* 0x0000000715157c36 */ /* 0x000fe20008000000 */
[-C--:B------:R-:W-:Y:S01]  /*0380*/  IADD3 R8, P2, PT, R2, R24.reuse, RZ ;  /* 0x0000001802087210 */ /* 0x080fe20007f5e0ff */
[----:B------:R-:W-:Y:S01]  /*0390*/  IMAD.X R25, R4, 0x1, R7, P0 ;  /* 0x0000000104197824 */ /* 0x000fe200000e0607 */
[CC--:B------:R-:W-:Y:S01]  /*03a0*/  LEA R26, P0, R0.reuse, R24.reuse, 0x2 ;  /* 0x00000018001a7211 */ /* 0x0c0fe200078010ff */
[----:B------:R2:W-:Y:S01]  /*03b0*/  LDGSTS.E [R23], desc[UR10][R16.64] ;  /* 0x0000000010177fae */ /* 0x0005e2000b9a100a */
[C---:B------:R-:W-:Y:S01]  /*03c0*/  LEA R22, R0.reuse, R11, 0x4 ;  /* 0x0000000b00167211 */ /* 0x040fe200078e20ff */
[C---:B------:R-:W-:Y:S01]  /*03d0*/  IMAD R3, R0.reuse, 0x10, R23 ;  /* 0x0000001000037824 */ /* 0x040fe200078e0217 */
[C---:B------:R-:W-:Y:S01]  /*03e0*/  LEA R28, P1, R0.reuse, R24, 0x3 ;  /* 0x00000018001c7211 */ /* 0x040fe200078218ff */
[----:B------:R3:W-:Y:S01]  /*03f0*/  LDGSTS.E [R11], desc[UR10][R18.64] ;  /* 0x00000000120b7fae */ /* 0x0007e2000b9a100a */
[-C--:B------:R-:W-:Y:S01]  /*0400*/  LEA.HI.X R27, R0, R25.reuse, RZ, 0x2, P0 ;  /* 0x00000019001b7211 */ /* 0x080fe200000f14ff */
[----:B------:R-:W-:Y:S01]  /*0410*/  UIADD3 UR8, UP1, UPT, UR8, -0x10, URZ ;  /* 0xfffffff008087890 */ /* 0x000fe2000ff3e0ff */
[----:B-1----:R-:W-:Y:S01]  /*0420*/  IADD3 R6, P0, PT, R2, R8, RZ ;  /* 0x0000000802067210 */ /* 0x002fe20007f1e0ff */
[----:B------:R1:W-:Y:S01]  /*0430*/  LDGSTS.E [R5], desc[UR10][R20.64] ;  /* 0x0000000014057fae */ /* 0x0003e2000b9a100a */
[C---:B------:R-:W-:Y:S01]  /*0440*/  LEA.HI.X R29, R0.reuse, R25, RZ, 0x3, P1 ;  /* 0x00000019001d7211 */ /* 0x040fe200008f1cff */
[----:B------:R-:W-:Y:S01]  /*0450*/  UIADD3.X UR9, UPT, UPT, UR9, -0x1, URZ, UP1, !UPT ;  /* 0xffffffff09097890 */ /* 0x000fe20008ffe4ff */
[C---:B--2---:R-:W-:Y:S01]  /*0460*/  LEA R23, R0.reuse, R3, 0x4 ;  /* 0x0000000300177211 */ /* 0x044fe200078e20ff */
[----:B------:R-:W-:Y:S01]  /*0470*/  UISETP.GT.U32.AND UP1, UPT, UR8, 0xc, UPT ;  /* 0x0000000c0800788c */ /* 0x000fe2000bf24070 */
[----:B---3--:R-:W-:-:S03]  /*0480*/  IMAD R19, R0, 0x10, R9 ;  /* 0x0000001000137824 */ /* 0x008fc600078e0209 */
[----:B------:R-:W-:Y:S01]  /*0490*/  UISETP.GT.AND.EX UP1, UPT, UR9, URZ, UPT, UP1 ;  /* 0x000000ff0900728c */ /* 0x000fe2000bf24310 */
[----:B------:R-:W-:Y:S01]  /*04a0*/  IMAD.WIDE.U32 R10, R0, 0xc, R24 ;  /* 0x0000000c000a7825 */ /* 0x000fe200078e0018 */
[----:B------:R2:W-:Y:S03]  /*04b0*/  LDGSTS.E [R19], desc[UR10][R24.64] ;  /* 0x0000000018137fae */ /* 0x0005e6000b9a100a */
[----:B------:R-:W-:Y:S01]  /*04c0*/  IMAD.X R9, R4, 0x1, R25, P2 ;  /* 0x0000000104097824 */ /* 0x000fe200010e0619 */
[----:B------:R-:W-:Y:S01]  /*04d0*/  IADD3 R11, PT, PT, R11, UR7, RZ ;  /* 0x000000070b0b7c10 */ /* 0x000fe2000fffe0ff */
[----:B-1----:R-:W-:Y:S01]  /*04e0*/  IMAD R5, R0, 0x10, R5 ;  /* 0x0000001000057824 */ /* 0x002fe200078e0205 */
[----:B------:R1:W-:Y:S01]  /*04f0*/  LDGSTS.E [R3], desc[UR10][R26.64] ;  /* 0x000000001a037fae */ /* 0x0003e2000b9a100a */
[--C-:B------:R-:W-:Y:S01]  /*0500*/  IMAD.X R7, R4, 0x1, R9.reuse, P0 ;  /* 0x0000000104077824 */ /* 0x100fe200000e0609 */
[CC--:B------:R-:W-:Y:S01]  /*0510*/  LEA R18, P0, R0.reuse, R8.reuse, 0x2 ;  /* 0x0000000800127211 */ /* 0x0c0fe200078010ff */
[C---:B------:R-:W-:Y:S01]  /*0520*/  IMAD.WIDE.U32 R16, R0.reuse, 0xc, R8 ;  /* 0x0000000c00107825 */ /* 0x040fe200078e0008 */
[----:B------:R3:W-:Y:S03]  /*0530*/  LDGSTS.E [R22], desc[UR10][R28.64] ;  /* 0x000000001c167fae */ /* 0x0007e6000b9a100a */
[C---:B------:R-:W-:Y:S01]  /*0540*/  IMAD.WIDE.U32 R20, R0.reuse, 0xc, R6 ;  /* 0x0000000c00147825 */ /* 0x040fe200078e0006 */
[C---:B--2---:R-:W-:Y:S01]  /*0550*/  LEA R24, P1, R0.reuse, R8, 0x3 ;  /* 0x0000000800187211 */ /* 0x044fe200078218ff */
[----:B------:R2:W-:Y:S02]  /*0560*/  LDGSTS.E [R5], desc[UR10][R10.64] ;  /* 0x000000000a057fae */ /* 0x0005e4000b9a100a */
        /* <DEDUP_REMOVED lines=10> */
[----:B------:R1:W-:Y:S01]  /*0610*/  LDGSTS.E [R29], desc[UR10][R8.64] ;  /* 0x00000000081d7fae */ /* 0x0003e2000b9a100a */
[C---:B------:R-:W-:Y:S02]  /*0620*/  IMAD R22, R0.reuse, 0x10, R29 ;  /* 0x0000001000167824 */ /* 0x040fe400078e021d */
[C---:B------:R-:W-:Y:S01]  /*0630*/  LEA.HI.X R11, R0.reuse, R7, RZ, 0x2, P0 ;  /* 0x00000007000b7211 */ /* 0x040fe200000f14ff */
[----:B------:R2:W-:Y:S04]  /*0640*/  LDGSTS.E [R23], desc[UR10][R18.64] ;  /* 0x0000000012177fae */ /* 0x0005e8000b9a100a */
[----:B------:R3:W-:Y:S01]  /*0650*/  LDGSTS.E [R3], desc[UR10][R24.64] ;  /* 0x0000000018037fae */ /* 0x0007e2000b9a100a */
[----:B-1----:R-:W-:-:S03]  /*0660*/  IMAD R29, R0, 0x10, R23 ;  /* 0x00000010001d7824 */ /* 0x002fc600078e0217 */
[----:B------:R1:W-:Y:S01]  /*0670*/  LDGSTS.E [R5], desc[UR10][R16.64] ;  /* 0x0000000010057fae */ /* 0x0003e2000b9a100a */
[C---:B------:R-:W-:Y:S01]  /*0680*/  IMAD R8, R0.reuse, 0x10, R5 ;  /* 0x0000001000087824 */ /* 0x040fe200078e0205 */
[C---:B--2---:R-:W-:Y:S02]  /*0690*/  LEA R19, R0.reuse, R3, 0x4 ;  /* 0x0000000300137211 */ /* 0x044fe400078e20ff */
[----:B------:R2:W-:Y:S01]  /*06a0*/  LDGSTS.E [R22], desc[UR10][R6.64] ;  /* 0x0000000006167fae */ /* 0x0005e2000b9a100a */
[----:B------:R-:W-:Y:S01]  /*06b0*/  IMAD R9, R0, 0x10, R22 ;  /* 0x0000001000097824 */ /* 0x000fe200078e0216 */
[----:B---3--:R-:W-:Y:S02]  /*06c0*/  IADD3 R3, P0, PT, R2, R6, RZ ;  /* 0x0000000602037210 */ /* 0x008fe40007f1e0ff */
[----:B------:R3:W-:Y:S01]  /*06d0*/  LDGSTS.E [R29], desc[UR10][R10.64] ;  /* 0x000000000a1d7fae */ /* 0x0007e2000b9a100a */
[----:B------:R-:W-:-:S03]  /*06e0*/  IMAD R23, R0, 0x10, R29 ;  /* 0x0000001000177824 */ /* 0x000fc600078e021d */
[----:B------:R4:W-:Y:S01]  /*06f0*/  LDGSTS.E [R19], desc[UR10][R26.64] ;  /* 0x000000001a137fae */ /* 0x0009e2000b9a100a */
[----:B-1----:R-:W-:-:S03]  /*0700*/  IMAD R5, R0, 0x10, R8 ;  /* 0x0000001000057824 */ /* 0x002fc600078e0208 */
[----:B------:R4:W-:Y:S01]  /*0710*/  LDGSTS.E [R8], desc[UR10][R20.64] ;  /* 0x0000000014087fae */ /* 0x0009e2000b9a100a */
[----:B--2---:R-:W-:Y:S01]  /*0720*/  IADD3.X R7, PT, PT, R4, R7, RZ, P0, !PT ;  /* 0x0000000704077210 */ /* 0x004fe200007fe4ff */
[----:B---3--:R-:W-:Y:S01]  /*0730*/  IMAD R11, R0, 0x10, R19 ;  /* 0x00000010000b7824 */ /* 0x008fe200078e0213 */
[----:B------:R-:W-:Y:S06]  /*0740*/  BRA.U UP1, `(.L_x_18) ;  /* 0xfffffff901d87547 */ /* 0x000fec000b83ffff */
.L_x_17:
        /* <DEDUP_REMOVED lines=15> */
[----:B------:R1:W-:Y:S01]  /*0840*/  LDGSTS.E [R9], desc[UR10][R26.64] ;  /* 0x000000001a097fae */ /* 0x0003e2000b9a100a */
[C---:B------:R-:W-:Y:S01]  /*0850*/  LEA.HI.X R7, R0.reuse, R7, RZ, 0x3, P1 ;  /* 0x0000000700077211 */ /* 0x040fe200008f1cff */
[----:B------:R-:W-:Y:S01]  /*0860*/  VIADD R21, R21, UR7 ;  /* 0x0000000715157c36 */ /* 0x000fe20008000000 */
[CC--:B------:R-:W-:Y:S01]  /*0870*/  LEA R28, P1, R0.reuse, R18.reuse, 0x3 ;  /* 0x00000012001c7211 */ /* 0x0c0fe200078218ff */
[C---:B------:R-:W-:Y:S01]  /*0880*/  IMAD.WIDE.U32 R24, R0.reuse, 0xc, R18 ;  /* 0x0000000c00187825 */ /* 0x040fe200078e0012 */
[----:B------:R2:W-:Y:S01]  /*0890*/  LDGSTS.E [R23], desc[UR10][R16.64] ;  /* 0x0000000010177fae */ /* 0x0005e2000b9a100a */
[----:B------:R-:W-:Y:S01]  /*08a0*/  UIADD3 UR8, UP1, UPT, UR8, -0x8, URZ ;  /* 0xfffffff808087890 */ /* 0x000fe2000ff3e0ff */
[C---:B------:R-:W-:Y:S01]  /*08b0*/  LEA.HI.X R29, R0.reuse, R19, RZ, 0x3, P1 ;  /* 0x00000013001d7211 */ /* 0x040fe200008f1cff */
[C---:B------:R-:W-:Y:S01]  /*08c0*/  IMAD R8, R0.reuse, 0x10, R11 ;  /* 0x0000001000087824 */ /* 0x040fe200078e020b */
[----:B------:R3:W-:Y:S01]  /*08d0*/  LDGSTS.E [R11], desc[UR10][R6.64] ;  /* 0x00000000060b7fae */ /* 0x0007e2000b9a100a */
[----:B------:R-:W-:Y:S01]  /*08e0*/  VIADD R25, R25, UR7 ;  /* 0x0000000719197c36 */ /* 0x000fe20008000000 */
[----:B------:R-:W-:Y:S01]  /*08f0*/  UPLOP3.LUT UP0, UPT, UPT, UPT, UPT, 0x40, 0x4 ;  /* 0x000000000004789c */ /* 0x000fe20003f0e870 */
[CC--:B-1----:R-:W-:Y:S01]  /*0900*/  LEA R26, P0, R0.reuse, R18.reuse, 0x2 ;  /* 0x00000012001a7211 */ /* 0x0c2fe200078010ff */
[----:B------:R1:W-:Y:S01]  /*0910*/  LDGSTS.E [R5], desc[UR10][R20.64] ;  /* 0x0000000014057fae */ /* 0x0003e2000b9a100a */
[C---:B------:R-:W-:Y:S01]  /*0920*/  LEA R9, R0.reuse, R9, 0x4 ;  /* 0x0000000900097211 */ /* 0x040fe200078e20ff */
[----:B------:R-:W-:Y:S01]  /*0930*/  UIADD3.X UR9, UPT, UPT, UR9, -0x1, URZ, UP1, !UPT ;  /* 0xffffffff09097890 */ /* 0x000fe20008ffe4ff */
[C---:B------:R-:W-:Y:S01]  /*0940*/  LEA.HI.X R27, R0.reuse, R19, RZ, 0x2, P0 ;  /* 0x00000013001b7211 */ /* 0x040fe200000f14ff */
[----:B--2---:R-:W-:Y:S01]  /*0950*/  IMAD R17, R0, 0x10, R23 ;  /* 0x0000001000117824 */ /* 0x004fe200078e0217 */
[----:B------:R-:W-:Y:S01]  /*0960*/  IADD3 R3, P0, PT, R2, R18, RZ ;  /* 0x0000001202037210 */ /* 0x000fe20007f1e0ff */
[----:B------:R2:W-:Y:S01]  /*0970*/  LDGSTS.E [R9], desc[UR10][R18.64] ;  /* 0x0000000012097fae */ /* 0x0005e2000b9a100a */
[----:B---3--:R-:W-:-:S03]  /*0980*/  IMAD R6, R0, 0x10, R5 ;  /* 0x0000001000067824 */ /* 0x008fc600078e0205 */
[----:B------:R3:W-:Y:S01]  /*0990*/  LDGSTS.E [R17], desc[UR10][R26.64] ;  /* 0x000000001a117fae */ /* 0x0007e2000b9a100a */
[----:B------:R-:W-:Y:S02]  /*09a0*/  IMAD.X R7, R4, 0x1, R19, P0 ;  /* 0x0000000104077824 */ /* 0x000fe400000e0613 */
[C---:B------:R-:W-:Y:S01]  /*09b0*/  IMAD R23, R0.reuse, 0x10, R17 ;  /* 0x0000001000177824 */ /* 0x040fe200078e0211 */
[----:B------:R3:W-:Y:S01]  /*09c0*/  LDGSTS.E [R8], desc[UR10][R28.64] ;  /* 0x000000001c087fae */ /* 0x0007e2000b9a100a */
[C---:B------:R-:W-:Y:S01]  /*09d0*/  IMAD R11, R0.reuse, 0x10, R8 ;  /* 0x00000010000b7824 */ /* 0x040fe200078e0208 */
[C---:B-1----:R-:W-:Y:S02]  /*09e0*/  LEA R5, R0.reuse, R6, 0x4 ;  /* 0x0000000600057211 */ /* 0x042fe400078e20ff */
[----:B------:R3:W-:Y:S01]  /*09f0*/  LDGSTS.E [R6], desc[UR10][R24.64] ;  /* 0x0000000018067fae */ /* 0x0007e2000b9a100a */
[----:B--2---:R-:W-:-:S07]  /*0a00*/  LEA R9, R0, R9, 0x4 ;  /* 0x0000000900097211 */ /* 0x004fce00078e20ff */
.L_x_19:
[----:B------:R-:W-:-:S04]  /*0a10*/  UISETP.NE.U32.AND UP1, UPT, UR8, URZ, UPT ;  /* 0x000000ff0800728c */ /* 0x000fc8000bf25070 */
[----:B------:R-:W-:-:S09]  /*0a20*/  UISETP.NE.OR.EX UP0, UPT, UR9, URZ, UP0, UP1 ;  /* 0x000000ff0900728c */ /* 0x000fd20008705710 */
[----:B------:R-:W-:Y:S05]  /*0a30*/  BRA.U !UP0, `(.L_x_15) ;  /* 0x0000000108687547 */ /* 0x000fea000b800000 */
.L_x_16:
        /* <DEDUP_REMOVED lines=12> */
[----:B------:R1:W-:Y:S01]  /*0b00*/  LDGSTS.E [R9], desc[UR10][R6.64] ;  /* 0x0000000006097fae */ /* 0x0003e2000b9a100a */
[----:B------:R-:W-:Y:S01]  /*0b10*/  UISETP.NE.AND.EX UP0, UPT, UR9, URZ, UPT, UP0 ;  /* 0x000000ff0900728c */ /* 0x000fe2000bf05300 */
[----:B------:R-:W-:Y:S01]  /*0b20*/  LEA.HI.X R17, R0, R7, RZ, 0x3, P1 ;  /* 0x0000000700117211 */ /* 0x000fe200008f1cff */
[----:B------:R-:W-:Y:S01]  /*0b30*/  VIADD R21, R21, UR7 ;  /* 0x0000000715157c36 */ /* 0x000fe20008000000 */
[----:B------:R-:W-:Y:S01]  /*0b40*/  IADD3 R3, P0, PT, R2, R3, RZ ;  /* 0x0000000302037210 */ /* 0x000fe20007f1e0ff */
[----:B------:R2:W-:Y:S04]  /*0b50*/  LDGSTS.E [R23], desc[UR10][R18.64] ;  /* 0x0000000012177fae */ /* 0x0005e8000b9a100a */
[----:B------:R3:W-:Y:S01]  /*0b60*/  LDGSTS.E [R11], desc[UR10][R16.64] ;  /* 0x00000000100b7fae */ /* 0x0007e2000b9a100a */
[----:B-1----:R-:W-:-:S03]  /*0b70*/  IMAD R9, R0, 0x10, R9 ;  /* 0x0000001000097824 */ /* 0x002fc600078e0209 */
[----:B------:R1:W-:Y:S01]  /*0b80*/  LDGSTS.E [R5], desc[UR10][R20.64] ;  /* 0x0000000014057fae */ /* 0x0003e2000b9a100a */
[----:B------:R-:W-:Y:S01]  /*0b90*/  IADD3.X R7, PT, PT, R4, R7, RZ, P0, !PT ;  /* 0x0000000704077210 */ /* 0x000fe200007fe4ff */
[C---:B--2---:R-:W-:Y:S02]  /*0ba0*/  IMAD R23, R0.reuse, 0x10, R23 ;  /* 0x0000001000177824 */ /* 0x044fe400078e0217 */
[C---:B---3--:R-:W-:Y:S02]  /*0bb0*/  IMAD R11, R0.reuse, 0x10, R11 ;  /* 0x00000010000b7824 */ /* 0x048fe400078e020b */
[----:B-1----:R-:W-:Y:S01]  /*0bc0*/  IMAD R5, R0, 0x10, R5 ;  /* 0x0000001000057824 */ /* 0x002fe200078e0205 */
[----:B------:R-:W-:Y:S06]  /*0bd0*/  BRA.U UP0, `(.L_x_16) ;  /* 0xfffffffd00987547 */ /* 0x000fec000b83ffff */
.L_x_15:
        /* <DEDUP_REMOVED lines=15> */
.L_x_20:
        /* <DEDUP_REMOVED lines=10> */
[----:B------:R1:W-:Y:S02]  /*0d70*/  LDGSTS.E [R5], desc[UR10][R2.64] ;  /* 0x0000000002057fae */ /* 0x0003e4000b9a100a */
[----:B------:R-:W-:Y:S01]  /*0d80*/  UISETP.NE.AND.EX UP0, UPT, UR6, URZ, UPT, UP0 ;  /* 0x000000ff0600728c */ /* 0x000fe2000bf05300 */
[----:B-1----:R-:W-:-:S08]  /*0d90*/  LEA R5, R0, R5, 0x2 ;  /* 0x0000000500057211 */ /* 0x002fd000078e10ff */
[----:B------:R-:W-:Y:S05]  /*0da0*/  BRA.U UP0, `(.L_x_20) ;  /* 0xfffffffd00c87547 */ /* 0x000fea000b83ffff */
.L_x_14:
        /* <DEDUP_REMOVED lines=16> */
.L_x_21:
        /* <DEDUP_REMOVED lines=13> */
.L_x_30:


//--------------------- .text._Z20pipeline_kernel_syncIjEvPT_Pmm --------------------------
	.section	.text._Z20pipeline_kernel_syncIjEvPT_Pmm,"ax",@progbits
	.align	128
        .global         _Z20pipeline_kernel_syncIjEvPT_Pmm
        .type           _Z20pipeline_kernel_syncIjEvPT_Pmm,@function
        .size           _Z20pipeline_kernel_syncIjEvPT_Pmm,(.L_x_31 - _Z20pipeline_kernel_syncIjEvPT_Pmm)
        .other          _Z20pipeline_kernel_syncIjEvPT_Pmm,@"STO_CUDA_ENTRY STV_DEFAULT"
_Z20pipeline_kernel_syncIjEvPT_Pmm:
.text._Z20pipeline_kernel_syncIjEvPT_Pmm:
        /* <DEDUP_REMOVED lines=31> */
.L_x_24:
[-C--:B--2---:R-:W-:Y:S01]  /*01f0*/  IADD3 R24, P0, PT, R21, R20.reuse, RZ ;  /* 0x0000001415187210 */ /* 0x084fe20007f1e0ff */
[----:B------:R-:W-:Y:S01]  /*0200*/  IMAD.MOV.U32 R27, RZ, RZ, R0 ;  /* 0x000000ffff1b7224 */ /* 0x000fe200078e0000 */
[----:B------:R-:W-:-:S03]  /*0210*/  MOV R26, R20 ;  /* 0x00000014001a7202 */ /* 0x000fc60000000f00 */
[----:B------:R-:W-:Y:S01]  /*0220*/  IMAD.X R25, R23, 0x1, R0, P0 ;  /* 0x0000000117197824 */ /* 0x000fe200000e0600 */
[----:B------:R-:W-:Y:S01]  /*0230*/  IADD3 R12, P0, PT, R21, R24, RZ ;  /* 0x00000018150c7210 */ /* 0x000fe20007f1e0ff */
[----:B------:R-:W2:Y:S04]  /*0240*/  LDG.E R27, desc[UR10][R26.64] ;  /* 0x0000000a1a1b7981 */ /* 0x000ea8000c1e1900 */
[----:B------:R-:W-:Y:S01]  /*0250*/  IMAD.X R13, R23, 0x1, R25, P0 ;  /* 0x00000001170d7824 */ /* 0x000fe200000e0619 */
[----:B------:R-:W-:Y:S01]  /*0260*/  IADD3 R6, P0, PT, R21, R12, RZ ;  /* 0x0000000c15067210 */ /* 0x000fe20007f1e0ff */
[----:B------:R0:W3:Y:S04]  /*0270*/  LDG.E R24, desc[UR10][R24.64] ;  /* 0x0000000a18187981 */ /* 0x0000e8000c1e1900 */
[----:B------:R-:W-:Y:S01]  /*0280*/  IMAD.X R7, R23, 0x1, R13, P0 ;  /* 0x0000000117077824 */ /* 0x000fe200000e060d */
[----:B------:R-:W-:Y:S01]  /*0290*/  IADD3 R8, P0, PT, R21, R6, RZ ;  /* 0x0000000615087210 */ /* 0x000fe20007f1e0ff */
[----:B------:R1:W4:Y:S04]  /*02a0*/  LDG.E R12, desc[UR10][R12.64] ;  /* 0x0000000a0c0c7981 */ /* 0x000328000c1e1900 */
[----:B------:R-:W-:Y:S01]  /*02b0*/  IMAD.X R9, R23, 0x1, R7, P0 ;  /* 0x0000000117097824 */ /* 0x000fe200000e0607 */
[----:B------:R-:W-:Y:S01]  /*02c0*/  IADD3 R10, P0, PT, R21, R8, RZ ;  /* 0x00000008150a7210 */ /* 0x000fe20007f1e0ff */
[----:B------:R5:W4:Y:S04]  /*02d0*/  LDG.E R6, desc[UR10][R6.64] ;  /* 0x0000000a06067981 */ /* 0x000b28000c1e1900 */
[----:B------:R-:W-:Y:S01]  /*02e0*/  IMAD.X R11, R23, 0x1, R9, P0 ;  /* 0x00000001170b7824 */ /* 0x000fe200000e0609 */
[----:B------:R-:W-:Y:S01]  /*02f0*/  IADD3 R14, P0, PT, R21, R10, RZ ;  /* 0x0000000a150e7210 */ /* 0x000fe20007f1e0ff */
[----:B------:R5:W4:Y:S03]  /*0300*/  LDG.E R8, desc[UR10][R8.64] ;  /* 0x0000000a08087981 */ /* 0x000b26000c1e1900 */
[----:B------:R-:W-:Y:S01]  /*0310*/  IADD3.X R15, PT, PT, R23, R11, RZ, P0, !PT ;  /* 0x0000000b170f7210 */ /* 0x000fe200007fe4ff */
[----:B------:R-:W4:Y:S01]  /*0320*/  LDG.E R10, desc[UR10][R10.64] ;  /* 0x0000000a0a0a7981 */ /* 0x000f22000c1e1900 */
[----:B------:R-:W-:-:S03]  /*0330*/  IADD3 R16, P0, PT, R21, R14, RZ ;  /* 0x0000000e15107210 */ /* 0x000fc60007f1e0ff */
[----:B------:R-:W4:Y:S02]  /*0340*/  LDG.E R14, desc[UR10][R14.64] ;  /* 0x0000000a0e0e7981 */ /* 0x000f24000c1e1900 */
[----:B------:R-:W-:-:S05]  /*0350*/  IMAD.X R17, R23, 0x1, R15, P0 ;  /* 0x0000000117117824 */ /* 0x000fca00000e060f */
[----:B------:R-:W4:Y:S01]  /*0360*/  LDG.E R16, desc[UR10][R16.64] ;  /* 0x0000000a10107981 */ /* 0x000f22000c1e1900 */
[----:B------:R-:W-:-:S04]  /*0370*/  IMAD R22, R19, 0x4, R18 ;  /* 0x0000000413167824 */ /* 0x000fc800078e0212 */
[----:B0-----:R-:W-:-:S05]  /*0380*/  IMAD R25, R19, 0x4, R22 ;  /* 0x0000000413197824 */ /* 0x001fca00078e0216 */
[----:B-1----:R-:W-:-:S05]  /*0390*/  LEA R13, R19, R25, 0x2 ;  /* 0x00000019130d7211 */ /* 0x002fca00078e10ff */
[----:B------:R-:W-:-:S04]  /*03a0*/  IMAD R26, R19, 0x4, R13 ;  /* 0x00000004131a7824 */ /* 0x000fc800078e020d */
[----:B------:R-:W-:-:S04]  /*03b0*/  IMAD R28, R19, 0x4, R26 ;  /* 0x00000004131c7824 */ /* 0x000fc800078e021a */
[----:B-----5:R-:W-:-:S05]  /*03c0*/  IMAD R7, R19, 0x4, R28 ;  /* 0x0000000413077824 */ /* 0x020fca00078e021c */
[----:B------:R-:W-:Y:S01]  /*03d0*/  LEA R9, R19, R7, 0x2 ;  /* 0x0000000713097211 */ /* 0x000fe200078e10ff */
[----:B------:R-:W-:-:S04]  /*03e0*/  UIADD3 UR6, UP1, UPT, UR6, -0x8, URZ ;  /* 0xfffffff806067890 */ /* 0x000fc8000ff3e0ff */
[----:B------:R-:W-:Y:S02]  /*03f0*/  UIADD3.X UR7, UPT, UPT, UR7, -0x1, URZ, UP1, !UPT ;  /* 0xffffffff07077890 */ /* 0x000fe40008ffe4ff */
[----:B------:R-:W-:-:S04]  /*0400*/  UISETP.NE.U32.AND UP1, UPT, UR6, URZ, UPT ;  /* 0x000000ff0600728c */ /* 0x000fc8000bf25070 */
[----:B------:R-:W-:Y:S01]  /*0410*/  UISETP.NE.AND.EX UP1, UPT, UR7, URZ, UPT, UP1 ;  /* 0x000000ff0700728c */ /* 0x000fe2000bf25310 */
[----:B------:R-:W-:-:S04]  /*0420*/  LEA R20, P0, R19, R20, 0x5 ;  /* 0x0000001413147211 */ /* 0x000fc800078028ff */
[C---:B------:R-:W-:Y:S01]  /*0430*/  LEA.HI.X R0, R19.reuse, R0, RZ, 0x5, P0 ;  /* 0x0000000013007211 */ /* 0x040fe200000f2cff */
[----:B--2---:R0:W-:Y:S04]  /*0440*/  STS [R18], R27 ;  /* 0x0000001b12007388 */ /* 0x0041e80000000800 */
[----:B---3--:R2:W-:Y:S04]  /*0450*/  STS [R22], R24 ;  /* 0x0000001816007388 */ /* 0x0085e80000000800 */
[----:B----4-:R2:W-:Y:S04]  /*0460*/  STS [R25], R12 ;  /* 0x0000000c19007388 */ /* 0x0105e80000000800 */
[----:B------:R2:W-:Y:S04]  /*0470*/  STS [R13], R6 ;  /* 0x000000060d007388 */ /* 0x0005e80000000800 */
[----:B------:R2:W-:Y:S04]  /*0480*/  STS [R26], R8 ;  /* 0x000000081a007388 */ /* 0x0005e80000000800 */
[----:B------:R2:W-:Y:S04]  /*0490*/  STS [R28], R10 ;  /* 0x0000000a1c007388 */ /* 0x0005e80000000800 */
[----:B------:R2:W-:Y:S04]  /*04a0*/  STS [R7], R14 ;  /* 0x0000000e07007388 */ /* 0x0005e80000000800 */
[----:B------:R2:W-:Y:S01]  /*04b0*/  STS [R9], R16 ;  /* 0x0000001009007388 */ /* 0x0005e20000000800 */
[----:B0-----:R-:W-:Y:S01]  /*04c0*/  IMAD R18, R19, 0x20, R18 ;  /* 0x0000002013127824 */ /* 0x001fe200078e0212 */
[----:B------:R-:W-:Y:S06]  /*04d0*/  BRA.U UP1, `(.L_x_24) ;  /* 0xfffffffd01447547 */ /* 0x000fec000b83ffff */
.L_x_23:
        /* <DEDUP_REMOVED lines=9> */
[----:B-1----:R-:W-:Y:S01]  /*0570*/  SHF.R.U32.HI R15, RZ, 0x1e, R19 ;  /* 0x0000001eff0f7819 */ /* 0x002fe20000011613 */
[C---:B--2---:R-:W-:Y:S02]  /*0580*/  IMAD R9, R19.reuse, UR5, RZ ;  /* 0x0000000513097c24 */ /* 0x044fe4000f8e02ff */
        /* <DEDUP_REMOVED lines=9> */
[----:B------:R0:W2:Y:S02]  /*0620*/  LDG.E R8, desc[UR10][R8.64] ;  /* 0x0000000a08087981 */ /* 0x0000a4000c1e1900 */
[C---:B------:R-:W-:Y:S02]  /*0630*/  IMAD.X R7, R15.reuse, 0x1, R11, P1 ;  /* 0x000000010f077824 */ /* 0x040fe400008e060b */
[----:B------:R-:W3:Y:S02]  /*0640*/  LDG.E R10, desc[UR10][R10.64] ;  /* 0x0000000a0a0a7981 */ /* 0x000ee4000c1e1900 */
[----:B------:R-:W-:Y:S02]  /*0650*/  IMAD.X R13, R15, 0x1, R7, P0 ;  /* 0x000000010f0d7824 */ /* 0x000fe400000e0607 */
[----:B------:R-:W4:Y:S04]  /*0660*/  LDG.E R6, desc[UR10][R6.64] ;  /* 0x0000000a06067981 */ /* 0x000f28000c1e1900 */
[----:B------:R-:W5:Y:S01]  /*0670*/  LDG.E R12, desc[UR10][R12.64] ;  /* 0x0000000a0c0c7981 */ /* 0x000f62000c1e1900 */
        /* <DEDUP_REMOVED lines=10> */
[----:B--2---:R0:W-:Y:S04]  /*0720*/  STS [R0], R8 ;  /* 0x0000000800007388 */ /* 0x0041e80000000800 */
[----:B---3--:R0:W-:Y:S04]  /*0730*/  STS [R14], R10 ;  /* 0x0000000a0e007388 */ /* 0x0081e80000000800 */
[----:B----4-:R0:W-:Y:S04]  /*0740*/  STS [R9], R6 ;  /* 0x0000000609007388 */ /* 0x0101e80000000800 */
[----:B-----5:R0:W-:Y:S02]  /*0750*/  STS [R15], R12 ;  /* 0x0000000c0f007388 */ /* 0x0201e40000000800 */
.L_x_25:
        /* <DEDUP_REMOVED lines=8> */
[----:B--2---:R-:W-:Y:S02]  /*07e0*/  HFMA2 R7, -RZ, RZ, 0, 0 ;  /* 0x00000000ff077431 */ /* 0x004fe400000001ff */
[----:B0-----:R-:W-:Y:S02]  /*07f0*/  IMAD.MOV.U32 R6, RZ, RZ, R4 ;  /* 0x000000ffff067224 */ /* 0x001fe400078e0004 */
[C---:B-1----:R-:W-:Y:S02]  /*0800*/  IMAD R9, R19.reuse, UR5, RZ ;  /* 0x0000000513097c24 */ /* 0x042fe4000f8e02ff */
[----:B------:R-:W-:-:S04]  /*0810*/  IMAD.WIDE.U32 R6, R19, UR4, R6 ;  /* 0x0000000413067c25 */ /* 0x000fc8000f8e0006 */
[----:B------:R-:W-:Y:S01]  /*0820*/  IMAD.IADD R9, R7, 0x1, R9 ;  /* 0x0000000107097824 */ /* 0x000fe200078e0209 */
[----:B---3--:R-:W-:-:S04]  /*0830*/  LEA R8, P0, R6, UR6, 0x2 ;  /* 0x0000000606087c11 */ /* 0x008fc8000f8010ff */
[----:B------:R-:W-:Y:S02]  /*0840*/  LEA.HI.X R9, R6, UR7, R9, 0x2, P0 ;  /* 0x0000000706097c11 */ /* 0x000fe400080f1409 */
[----:B------:R-:W-:-:S03]  /*0850*/  LEA R6, P0, R19, R8, 0x2 ;  /* 0x0000000813067211 */ /* 0x000fc600078010ff */
[----:B------:R-:W2:Y:S01]  /*0860*/  LDG.E R8, desc[UR10][R8.64] ;  /* 0x0000000a08087981 */ /* 0x000ea2000c1e1900 */
[----:B------:R-:W-:-:S05]  /*0870*/  LEA.HI.X R7, R19, R9, RZ, 0x2, P0 ;  /* 0x0000000913077211 */ /* 0x000fca00000f14ff */
[----:B------:R-:W3:Y:S01]  /*0880*/  LDG.E R6, desc[UR10][R6.64] ;  /* 0x0000000a06067981 */ /* 0x000ee2000c1e1900 */
[----:B------:R-:W0:Y:S01]  /*0890*/  S2UR UR7, SR_CgaCtaId ;  /* 0x00000000000779c3 */ /* 0x000e220000008800 */
[----:B------:R-:W-:Y:S01]  /*08a0*/  UMOV UR6, 0x400 ;  /* 0x0000040000067882 */ /* 0x000fe20000000000 */
[----:B------:R-:W-:Y:S01]  /*08b0*/  IMAD R0, R19, UR4, R4 ;  /* 0x0000000413007c24 */ /* 0x000fe2000f8e0204 */
[----:B0-----:R-:W-:-:S06]  /*08c0*/  ULEA UR6, UR7, UR6, 0x18 ;  /* 0x0000000607067291 */ /* 0x001fcc000f8ec0ff */
[----:B------:R-:W-:-:S05]  /*08d0*/  LEA R0, R0, UR6, 0x2 ;  /* 0x0000000600007c11 */ /* 0x000fca000f8e10ff */
[----:B------:R-:W-:Y:S01]  /*08e0*/  IMAD R11, R19, 0x4, R0 ;  /* 0x00000004130b7824 */ /* 0x000fe200078e0200 */
[----:B------:R-:W-:-:S04]  /*08f0*/  UIADD3 UR4, UP1, UPT, UR4, 0x2, URZ ;  /* 0x0000000204047890 */ /* 0x000fc8000ff3e0ff */
[----:B------:R-:W-:Y:S01]  /*0900*/  UIADD3.X UR5, UPT, UPT, URZ, UR5, URZ, UP1, !UPT ;  /* 0x00000005ff057290 */ /* 0x000fe20008ffe4ff */
[----:B--2---:R4:W-:Y:S04]  /*0910*/  STS [R0], R8 ;  /* 0x0000000800007388 */ /* 0x0049e80000000800 */
[----:B---3--:R4:W-:Y:S07]  /*0920*/  STS [R11], R6 ;  /* 0x000000060b007388 */ /* 0x0089ee0000000800 */
.L_x_26:
[----:B------:R-:W-:Y:S05]  /*0930*/  BRA.U UP0, `(.L_x_22) ;  /* 0x00000001003c7547 */ /* 0x000fea000b800000 */
[----:B------:R-:W3:Y:S01]  /*0940*/  LDCU.64 UR6, c[0x0][0x380] ;  /* 0x00007000ff0677ac */ /* 0x000ee20008000a00 */
[----:B0-2-4-:R-:W-:Y:S01]  /*0950*/  MOV R6, R4 ;  /* 0x0000000400067202 */ /* 0x015fe20000000f00 */
[----:B------:R-:W-:Y:S02]  /*0960*/  IMAD.MOV.U32 R7, RZ, RZ, RZ ;  /* 0x000000ffff077224 */ /* 0x000fe400078e00ff */
[C---:B-1----:R-:W-:Y:S02]  /*0970*/  IMAD R5, R19.reuse, UR5, RZ ;  /* 0x0000000513057c24 */ /* 0x042fe4000f8e02ff */
[----:B------:R-:W-:-:S04]  /*0980*/  IMAD.WIDE.U32 R6, R19, UR4, R6 ;  /* 0x0000000413067c25 */ /* 0x000fc8000f8e0006 */
[----:B------:R-:W-:Y:S01]  /*0990*/  IMAD.IADD R5, R7, 0x1, R5 ;  /* 0x0000000107057824 */ /* 0x000fe200078e0205 */
[----:B---3--:R-:W-:-:S04]  /*09a0*/  LEA R8, P0, R6, UR6, 0x2 ;  /* 0x0000000606087c11 */ /* 0x008fc8000f8010ff */
[----:B------:R-:W-:-:S05]  /*09b0*/  LEA.HI.X R9, R6, UR7, R5, 0x2, P0 ;  /* 0x0000000706097c11 */ /* 0x000fca00080f1405 */
[----:B------:R-:W2:Y:S01]  /*09c0*/  LDG.E R8, desc[UR10][R8.64] ;  /* 0x0000000a08087981 */ /* 0x000ea2000c1e1900 */
[----:B------:R-:W0:Y:S01]  /*09d0*/  S2UR UR6, SR_CgaCtaId ;  /* 0x00000000000679c3 */ /* 0x000e220000008800 */
[----:B------:R-:W-:Y:S01]  /*09e0*/  UMOV UR5, 0x400 ;  /* 0x0000040000057882 */ /* 0x000fe20000000000 */
[----:B------:R-:W-:Y:S01]  /*09f0*/  IMAD R4, R19, UR4, R4 ;  /* 0x0000000413047c24 */ /* 0x000fe2000f8e0204 */
[----:B0-----:R-:W-:-:S06]  /*0a00*/  ULEA UR5, UR6, UR5, 0x18 ;  /* 0x0000000506057291 */ /* 0x001fcc000f8ec0ff */
[----:B------:R-:W-:-:S05]  /*0a10*/  LEA R5, R4, UR5, 0x2 ;  /* 0x0000000504057c11 */ /* 0x000fca000f8e10ff */
[----:B--2---:R3:W-:Y:S02]  /*0a20*/  STS [R5], R8 ;  /* 0x0000000805007388 */ /* 0x0047e40000000800 */
.L_x_22:
[----:B0-2-4-:R-:W-:Y:S01]  /*0a30*/  CS2R R6, SR_CLOCKLO ;  /* 0x0000000000067805 */ /* 0x015fe20000015000 */
[----:B------:R-:W0:Y:S01]  /*0a40*/  S2R R0, SR_LANEID ;  /* 0x0000000000007919 */ /* 0x000e220000000000 */
[----:B---3--:R-:W2:Y:S01]  /*0a50*/  LDC.64 R4, c[0x0][0x388] ;  /* 0x0000e200ff047b82 */ /* 0x008ea20000000a00 */
[----:B------:R-:W-:-:S03]  /*0a60*/  VOTEU.ANY UR4, UPT, PT ;  /* 0x0000000000047886 */ /* 0x000fc600038e0100 */
[----:B------:R-:W-:Y:S01]  /*0a70*/  IADD3 R2, P0, PT, -R2, R6, RZ ;  /* 0x0000000602027210 */ /* 0x000fe20007f1e1ff */
[----:B------:R-:W-:Y:S02]  /*0a80*/  UFLO.U32 UR5, UR4 ;  /* 0x00000004000572bd */ /* 0x000fe400080e0000 */
[----:B------:R-:W-:Y:S01]  /*0a90*/  UPOPC UR4, UR4 ;  /* 0x00000004000472bf */ /* 0x000fe20008000000 */
[----:B------:R-:W-:-:S05]  /*0aa0*/  IADD3.X R3, PT, PT, ~R3, R7, RZ, P0, !PT ;  /* 0x0000000703037210 */ /* 0x000fca00007fe5ff */
[----:B------:R-:W-:Y:S02]  /*0ab0*/  IMAD R7, R3, UR4, RZ ;  /* 0x0000000403077c24 */ /* 0x000fe4000f8e02ff */
[----:B------:R-:W-:-:S04]  /*0ac0*/  IMAD.WIDE.U32 R2, R2, UR4, RZ ;  /* 0x0000000402027c25 */ /* 0x000fc8000f8e00ff */
[----:B------:R-:W-:Y:S01]  /*0ad0*/  IMAD.IADD R3, R3, 0x1, R7 ;  /* 0x0000000103037824 */ /* 0x000fe200078e0207 */
[----:B0-----:R-:W-:-:S13]  /*0ae0*/  ISETP.EQ.U32.AND P0, PT, R0, UR5, PT ;  /* 0x0000000500007c0c */ /* 0x001fda000bf02070 */
[----:B--2---:R-:W-:Y:S01]  /*0af0*/  @P0 REDG.E.ADD.64.STRONG.GPU desc[UR10][R4.64], R2 ;  /* 0x000000020400098e */ /* 0x004fe2000c12e50a */
[----:B------:R-:W-:Y:S05]  /*0b00*/  EXIT ;  /* 0x000000000000794d */ /* 0x000fea0003800000 */
.L_x_27:
        /* <DEDUP_REMOVED lines=15> */
.L_x_31:


//--------------------- .nv.shared._Z21pipeline_kernel_asyncImEvPT_Pmm --------------------------
	.section	.nv.shared._Z21pipeline_kernel_asyncImEvPT_Pmm,"aw",@nobits
	.sectionflags	@""
.nv.shared._Z21pipeline_kernel_asyncImEvPT_Pmm:
	.zero		33792


//--------------------- .nv.shared.reserved.0     --------------------------
	.section	.nv.shared.reserved.0,"aw",@nobits
	.weak		__nv_reservedSMEM_offset_0_alias
	.size		__nv_reservedSMEM_offset_0_alias, 0, 64
	.other		__nv_reservedSMEM_offset_0_alias,@"STO_CUDA_RESERVED_SHARED STV_DEFAULT"
__nv_reservedSMEM_offset_0_alias:
	.zero		0
	.zero		64


//--------------------- .nv.shared._Z20pipeline_kernel_syncImEvPT_Pmm --------------------------
	.section	.nv.shared._Z20pipeline_kernel_syncImEvPT_Pmm,"aw",@nobits
	.sectionflags	@""
.nv.shared._Z20pipeline_kernel_syncImEvPT_Pmm:
	.zero		33792


//--------------------- .nv.shared._Z21pipeline_kernel_asyncIjEvPT_Pmm --------------------------
	.section	.nv.shared._Z21pipeline_kernel_asyncIjEvPT_Pmm,"aw",@nobits
	.sectionflags	@""
.nv.shared._Z21pipeline_kernel_asyncIjEvPT_Pmm:
	.zero		33792


//--------------------- .nv.shared._Z20pipeline_kernel_syncIjEvPT_Pmm --------------------------
	.section	.nv.shared._Z20pipeline_kernel_syncIjEvPT_Pmm,"aw",@nobits
	.sectionflags	@""
.nv.shared._Z20pipeline_kernel_syncIjEvPT_Pmm:
	.zero		33792


//--------------------- .nv.constant0._Z21pipeline_kernel_asyncImEvPT_Pmm --------------------------
	.section	.nv.constant0._Z21pipeline_kernel_asyncImEvPT_Pmm,"a",@progbits
	.sectionflags	@""
	.align	4
.nv.constant0._Z21pipeline_kernel_asyncImEvPT_Pmm:
	.zero		920


//--------------------- .nv.constant0._Z20pipeline_kernel_syncImEvPT_Pmm --------------------------
	.section	.nv.constant0._Z20pipeline_kernel_syncImEvPT_Pmm,"a",@progbits
	.sectionflags	@""
	.align	4
.nv.constant0._Z20pipeline_kernel_syncImEvPT_Pmm:
	.zero		920


//--------------------- .nv.constant0._Z21pipeline_kernel_asyncIjEvPT_Pmm --------------------------
	.section	.nv.constant0._Z21pipeline_kernel_asyncIjEvPT_Pmm,"a",@progbits
	.sectionflags	@""
	.align	4
.nv.constant0._Z21pipeline_kernel_asyncIjEvPT_Pmm:
	.zero		920


//--------------------- .nv.constant0._Z20pipeline_kernel_syncIjEvPT_Pmm --------------------------
	.section	.nv.constant0._Z20pipeline_kernel_syncIjEvPT_Pmm,"a",@progbits
	.sectionflags	@""
	.align	4
.nv.constant0._Z20pipeline_kernel_syncIjEvPT_Pmm:
	.zero		920


//--------------------- SYMBOLS --------------------------

	.type		.nv.reservedSmem.offset0,@object
	.size		.nv.reservedSmem.offset0,0x4
	.type		.nv.reservedSmem.cap,@object
	.size		.nv.reservedSmem.cap,0x4
